	.target	sm_90a

	.elftype	@"ET_EXEC"


//--------------------- .note.nv.tkinfo           --------------------------
	.section	.note.nv.tkinfo,"",@"SHT_NOTE"
	.sectionflags	@"SHF_NOTE_NV_TKINFO"
	.tkinfo
        /*0018*/ 	.word	0x00000002
        /*0030*/ 	.string	""
        /*0030*/ 	.string	"ptxas"
        /*0030*/ 	.string	"Cuda compilation tools, release 13.0, V13.0.88"
        /*0030*/ 	.string	"Build cuda_13.0.r13.0/compiler.36424714_0"
        /*0030*/ 	.string	"-arch sm_90a -m 64 "



//--------------------- .note.nv.cuinfo           --------------------------
	.section	.note.nv.cuinfo,"",@"SHT_NOTE"
	.sectionflags	@"SHF_NOTE_NV_CUINFO"
        /*0018*/ 	.short	0x0002
        /*001a*/ 	.short	0x005a
        /*001c*/ 	.short	0x0082
	.zero		2


//--------------------- .nv.info                  --------------------------
	.section	.nv.info,"",@"SHT_CUDA_INFO"
	.align	4


	//----- nvinfo : EIATTR_REGCOUNT
	.align		4
        /*0000*/ 	.byte	0x04, 0x2f
        /*0002*/ 	.short	(.L_15 - .L_14)
	.align		4
.L_14:
        /*0004*/ 	.word	index@(_ZN7cutlass13device_kernelINS_4gemm6kernel13GemmUniversalIN4cute5tupleIJiiiiEEENS1_10collective13CollectiveMmaINS1_34MainloopSm90TmaGmmaWarpSpecializedILi5ENS5_IJNS4_1CILi1EEESB_SB_EEENS1_35KernelTmaWarpSpecializedCooperativeEEENS5_IJNSA_ILi256EEENSA_ILi64EEESG_EEENS_10tfloat32_tENS5_IJlSB_lEEESI_SJ_NS4_8TiledMMAINS4_8MMA_AtomIJNS4_4SM904GMMA29MMA_64x64x8_F32TF32TF32_SS_TNILNSN_7ScaleInE1ELSP_1EEEEEENS4_6LayoutINS5_IJNSA_ILi2EEESB_SB_EEENS5_IJSB_NSA_ILi0EEESV_EEEEENS5_IJNS4_10UnderscoreESY_SY_EEEEENS4_13SM90_TMA_LOADENS4_14ComposedLayoutINS4_7SwizzleILi3ELi4ELi3EEENS4_18smem_ptr_flag_bitsILi32EEENSS_INS5_IJNSA_ILi8EEENSA_ILi32EEEEEENS5_IJS18_SB_EEEEEEEvNS4_8identityES11_S1C_vS1D_EENS_8epilogue10collective6detail29Sm90TmaWarpSpecializedAdapterINS1G_15DefaultEpilogueISI_SJ_SJ_NS1F_6thread17LinearCombinationISI_Li1EffLNS1K_9ScaleType4KindE0ELNS_15FloatRoundStyleE2ESI_EENS1_15EpilogueDefaultEEEEEvvEEEEvNT_6ParamsE)
        /*0008*/ 	.word	0x000000a8


	//----- nvinfo : EIATTR_FRAME_SIZE
	.align		4
.L_15:
        /*000c*/ 	.byte	0x04, 0x11
        /*000e*/ 	.short	(.L_17 - .L_16)
	.align		4
.L_16:
        /*0010*/ 	.word	index@(_ZN7cutlass13device_kernelINS_4gemm6kernel13GemmUniversalIN4cute5tupleIJiiiiEEENS1_10collective13CollectiveMmaINS1_34MainloopSm90TmaGmmaWarpSpecializedILi5ENS5_IJNS4_1CILi1EEESB_SB_EEENS1_35KernelTmaWarpSpecializedCooperativeEEENS5_IJNSA_ILi256EEENSA_ILi64EEESG_EEENS_10tfloat32_tENS5_IJlSB_lEEESI_SJ_NS4_8TiledMMAINS4_8MMA_AtomIJNS4_4SM904GMMA29MMA_64x64x8_F32TF32TF32_SS_TNILNSN_7ScaleInE1ELSP_1EEEEEENS4_6LayoutINS5_IJNSA_ILi2EEESB_SB_EEENS5_IJSB_NSA_ILi0EEESV_EEEEENS5_IJNS4_10UnderscoreESY_SY_EEEEENS4_13SM90_TMA_LOADENS4_14ComposedLayoutINS4_7SwizzleILi3ELi4ELi3EEENS4_18smem_ptr_flag_bitsILi32EEENSS_INS5_IJNSA_ILi8EEENSA_ILi32EEEEEENS5_IJS18_SB_EEEEEEEvNS4_8identityES11_S1C_vS1D_EENS_8epilogue10collective6detail29Sm90TmaWarpSpecializedAdapterINS1G_15DefaultEpilogueISI_SJ_SJ_NS1F_6thread17LinearCombinationISI_Li1EffLNS1K_9ScaleType4KindE0ELNS_15FloatRoundStyleE2ESI_EENS1_15EpilogueDefaultEEEEEvvEEEEvNT_6ParamsE)
        /*0014*/ 	.word	0x00000000


	//----- nvinfo : EIATTR_MIN_STACK_SIZE
	.align		4
.L_17:
        /*0018*/ 	.byte	0x04, 0x12
        /*001a*/ 	.short	(.L_19 - .L_18)
	.align		4
.L_18:
        /*001c*/ 	.word	index@(_ZN7cutlass13device_kernelINS_4gemm6kernel13GemmUniversalIN4cute5tupleIJiiiiEEENS1_10collective13CollectiveMmaINS1_34MainloopSm90TmaGmmaWarpSpecializedILi5ENS5_IJNS4_1CILi1EEESB_SB_EEENS1_35KernelTmaWarpSpecializedCooperativeEEENS5_IJNSA_ILi256EEENSA_ILi64EEESG_EEENS_10tfloat32_tENS5_IJlSB_lEEESI_SJ_NS4_8TiledMMAINS4_8MMA_AtomIJNS4_4SM904GMMA29MMA_64x64x8_F32TF32TF32_SS_TNILNSN_7ScaleInE1ELSP_1EEEEEENS4_6LayoutINS5_IJNSA_ILi2EEESB_SB_EEENS5_IJSB_NSA_ILi0EEESV_EEEEENS5_IJNS4_10UnderscoreESY_SY_EEEEENS4_13SM90_TMA_LOADENS4_14ComposedLayoutINS4_7SwizzleILi3ELi4ELi3EEENS4_18smem_ptr_flag_bitsILi32EEENSS_INS5_IJNSA_ILi8EEENSA_ILi32EEEEEENS5_IJS18_SB_EEEEEEEvNS4_8identityES11_S1C_vS1D_EENS_8epilogue10collective6detail29Sm90TmaWarpSpecializedAdapterINS1G_15DefaultEpilogueISI_SJ_SJ_NS1F_6thread17LinearCombinationISI_Li1EffLNS1K_9ScaleType4KindE0ELNS_15FloatRoundStyleE2ESI_EENS1_15EpilogueDefaultEEEEEvvEEEEvNT_6ParamsE)
        /*0020*/ 	.word	0x00000000
.L_19:


//--------------------- .nv.compat                --------------------------
	.section	.nv.compat,"",@"SHT_CUDA_COMPAT_INFO"
	.align	4
        /*0000*/ 	.byte	0x02, 0x09, 0x01, 0x00, 0x02, 0x02, 0x04, 0x00, 0x02, 0x05, 0x05, 0x00, 0x03, 0x07, 0x01, 0x01
        /*0010*/ 	.byte	0x02, 0x03, 0x01, 0x00, 0x02, 0x06, 0x01, 0x00, 0x04, 0x0b, 0x08, 0x00, 0x00, 0x00, 0x00, 0x00
        /*0020*/ 	.byte	0x00, 0x00, 0x00, 0x00


//--------------------- .nv.info._ZN7cutlass13device_kernelINS_4gemm6kernel13GemmUniversalIN4cute5tupleIJiiiiEEENS1_10collective13CollectiveMmaINS1_34MainloopSm90TmaGmmaWarpSpecializedILi5ENS5_IJNS4_1CILi1EEESB_SB_EEENS1_35KernelTmaWarpSpecializedCooperativeEEENS5_IJNSA_ILi256EEENSA_ILi64EEESG_EEENS_10tfloat32_tENS5_IJlSB_lEEESI_SJ_NS4_8TiledMMAINS4_8MMA_AtomIJNS4_4SM904GMMA29MMA_64x64x8_F32TF32TF32_SS_TNILNSN_7ScaleInE1ELSP_1EEEEEENS4_6LayoutINS5_IJNSA_ILi2EEESB_SB_EEENS5_IJSB_NSA_ILi0EEESV_EEEEENS5_IJNS4_10UnderscoreESY_SY_EEEEENS4_13SM90_TMA_LOADENS4_14ComposedLayoutINS4_7SwizzleILi3ELi4ELi3EEENS4_18smem_ptr_flag_bitsILi32EEENSS_INS5_IJNSA_ILi8EEENSA_ILi32EEEEEENS5_IJS18_SB_EEEEEEEvNS4_8identityES11_S1C_vS1D_EENS_8epilogue10collective6detail29Sm90TmaWarpSpecializedAdapterINS1G_15DefaultEpilogueISI_SJ_SJ_NS1F_6thread17LinearCombinationISI_Li1EffLNS1K_9ScaleType4KindE0ELNS_15FloatRoundStyleE2ESI_EENS1_15EpilogueDefaultEEEEEvvEEEEvNT_6ParamsE --------------------------
	.section	.nv.info._ZN7cutlass13device_kernelINS_4gemm6kernel13GemmUniversalIN4cute5tupleIJiiiiEEENS1_10collective13CollectiveMmaINS1_34MainloopSm90TmaGmmaWarpSpecializedILi5ENS5_IJNS4_1CILi1EEESB_SB_EEENS1_35KernelTmaWarpSpecializedCooperativeEEENS5_IJNSA_ILi256EEENSA_ILi64EEESG_EEENS_10tfloat32_tENS5_IJlSB_lEEESI_SJ_NS4_8TiledMMAINS4_8MMA_AtomIJNS4_4SM904GMMA29MMA_64x64x8_F32TF32TF32_SS_TNILNSN_7ScaleInE1ELSP_1EEEEEENS4_6LayoutINS5_IJNSA_ILi2EEESB_SB_EEENS5_IJSB_NSA_ILi0EEESV_EEEEENS5_IJNS4_10UnderscoreESY_SY_EEEEENS4_13SM90_TMA_LOADENS4_14ComposedLayoutINS4_7SwizzleILi3ELi4ELi3EEENS4_18smem_ptr_flag_bitsILi32EEENSS_INS5_IJNSA_ILi8EEENSA_ILi32EEEEEENS5_IJS18_SB_EEEEEEEvNS4_8identityES11_S1C_vS1D_EENS_8epilogue10collective6detail29Sm90TmaWarpSpecializedAdapterINS1G_15DefaultEpilogueISI_SJ_SJ_NS1F_6thread17LinearCombinationISI_Li1EffLNS1K_9ScaleType4KindE0ELNS_15FloatRoundStyleE2ESI_EENS1_15EpilogueDefaultEEEEEvvEEEEvNT_6ParamsE,"",@"SHT_CUDA_INFO"
	.sectionflags	@""
	.align	4


	//----- nvinfo : EIATTR_CUDA_API_VERSION
	.align		4
        /*0000*/ 	.byte	0x04, 0x37
        /*0002*/ 	.short	(.L_21 - .L_20)
.L_20:
        /*0004*/ 	.word	0x00000082


	//----- nvinfo : EIATTR_KPARAM_INFO
	.align		4
.L_21:
        /*0008*/ 	.byte	0x04, 0x17
        /*000a*/ 	.short	(.L_23 - .L_22)
.L_22:
        /*000c*/ 	.word	0x00000000
        /*0010*/ 	.short	0x0000
        /*0012*/ 	.short	0x0070
        /*0014*/ 	.byte	0x00, 0xf0, 0x01, 0x10


	//----- nvinfo : EIATTR_SPARSE_MMA_MASK
	.align		4
.L_23:
        /*0018*/ 	.byte	0x03, 0x50
        /*001a*/ 	.short	0x0000


	//----- nvinfo : EIATTR_MAXREG_COUNT
	.align		4
        /*001c*/ 	.byte	0x03, 0x1b
        /*001e*/ 	.short	0x00a8


	//----- nvinfo : EIATTR_NUM_BARRIERS
	.align		4
        /*0020*/ 	.byte	0x02, 0x4c
        /*0022*/ 	.byte	0x01
	.zero		1


	//----- nvinfo : EIATTR_EXTERNS
	.align		4
        /*0024*/ 	.byte	0x04, 0x0f
        /*0026*/ 	.short	(.L_25 - .L_24)


	//   ....[0]....
	.align		4
.L_24:
        /*0028*/ 	.word	index@(__assertfail)


	//----- nvinfo : EIATTR_MERCURY_ISA_VERSION
	.align		4
.L_25:
        /*002c*/ 	.byte	0x03, 0x5f
        /*002e*/ 	.short	0x0101


	//----- nvinfo : EIATTR_INT_WARP_WIDE_INSTR_OFFSETS
	.align		4
        /*0030*/ 	.byte	0x04, 0x31
        /*0032*/ 	.short	(.L_27 - .L_26)


	//   ....[0]....
.L_26:
        /*0034*/ 	.word	0x000003a0


	//   ....[1]....
        /*0038*/ 	.word	0x000003b0


	//   ....[2]....
        /*003c*/ 	.word	0x000004f0


	//----- nvinfo : EIATTR_COOP_GROUP_MASK_REGIDS
	.align		4
.L_27:
        /*0040*/ 	.byte	0x04, 0x29
        /*0042*/ 	.short	(.L_29 - .L_28)


	//   ....[0]....
.L_28:
        /*0044*/ 	.word	0xffffffff


	//   ....[1]....
        /*0048*/ 	.word	0xffffffff


	//   ....[2]....
        /*004c*/ 	.word	0xffffffff


	//   ....[3]....
        /*0050*/ 	.word	0xffffffff


	//   ....[4]....
        /*0054*/ 	.word	0xffffffff


	//----- nvinfo : EIATTR_COOP_GROUP_INSTR_OFFSETS
	.align		4
.L_29:
        /*0058*/ 	.byte	0x04, 0x28
        /*005a*/ 	.short	(.L_31 - .L_30)


	//   ....[0]....
.L_30:
        /*005c*/ 	.word	0x00000060


	//   ....[1]....
        /*0060*/ 	.word	0x00000070


	//   ....[2]....
        /*0064*/ 	.word	0x00000130


	//   ....[3]....
        /*0068*/ 	.word	0x000002e0


	//   ....[4]....
        /*006c*/ 	.word	0x00001220


	//----- nvinfo : EIATTR_REG_RECONFIG
	.align		4
.L_31:
        /*0070*/ 	.byte	0x01, 0x54
	.zero		2


	//----- nvinfo : EIATTR_SYSCALL_OFFSETS
	.align		4
        /*0074*/ 	.byte	0x04, 0x46
        /*0076*/ 	.short	(.L_33 - .L_32)


	//   ....[0]....
.L_32:
        /*0078*/ 	.word	0x00001410


	//----- nvinfo : EIATTR_MBARRIER_INSTR_OFFSETS
	.align		4
.L_33:
        /*007c*/ 	.byte	0x04, 0x39
        /*007e*/ 	.short	(.L_35 - .L_34)


	//   ....[0]....
.L_34:
        /*0080*/ 	.word	0x00000230
        /*0084*/ 	.word	0x000000ff
        /*0088*/ 	.word	0x00000000
        /*008c*/ 	.short	0x0100
        /*008e*/ 	.byte	0x08
	.zero		1


	//   ....[1]....
        /*0090*/ 	.word	0x00000240
        /*0094*/ 	.word	0x000000ff
        /*0098*/ 	.word	0x00000028
        /*009c*/ 	.short	0x0100
        /*009e*/ 	.byte	0x08
	.zero		1


	//   ....[2]....
        /*00a0*/ 	.word	0x00000250
        /*00a4*/ 	.word	0x000000ff
        /*00a8*/ 	.word	0x00000008
        /*00ac*/ 	.short	0x0100
        /*00ae*/ 	.byte	0x08
	.zero		1


	//   ....[3]....
        /*00b0*/ 	.word	0x00000260
        /*00b4*/ 	.word	0x000000ff
        /*00b8*/ 	.word	0x00000030
        /*00bc*/ 	.short	0x0100
        /*00be*/ 	.byte	0x08
	.zero		1


	//   ....[4]....
        /*00c0*/ 	.word	0x00000270
        /*00c4*/ 	.word	0x000000ff
        /*00c8*/ 	.word	0x00000010
        /*00cc*/ 	.short	0x0100
        /*00ce*/ 	.byte	0x08
	.zero		1


	//   ....[5]....
        /*00d0*/ 	.word	0x00000280
        /*00d4*/ 	.word	0x000000ff
        /*00d8*/ 	.word	0x00000038
        /*00dc*/ 	.short	0x0100
        /*00de*/ 	.byte	0x08
	.zero		1


	//   ....[6]....
        /*00e0*/ 	.word	0x00000290
        /*00e4*/ 	.word	0x000000ff
        /*00e8*/ 	.word	0x00000018
        /*00ec*/ 	.short	0x0100
        /*00ee*/ 	.byte	0x08
	.zero		1


	//   ....[7]....
        /*00f0*/ 	.word	0x000002a0
        /*00f4*/ 	.word	0x000000ff
        /*00f8*/ 	.word	0x00000040
        /*00fc*/ 	.short	0x0100
        /*00fe*/ 	.byte	0x08
	.zero		1


	//   ....[8]....
        /*0100*/ 	.word	0x000002b0
        /*0104*/ 	.word	0x000000ff
        /*0108*/ 	.word	0x00000020
        /*010c*/ 	.short	0x0100
        /*010e*/ 	.byte	0x08
	.zero		1


	//   ....[9]....
        /*0110*/ 	.word	0x000002c0
        /*0114*/ 	.word	0x000000ff
        /*0118*/ 	.word	0x00000048
        /*011c*/ 	.short	0x0100
        /*011e*/ 	.byte	0x08
	.zero		1


	//   ....[10]....
        /*0120*/ 	.word	0x00000570
        /*0124*/ 	.word	0x000000ff
        /*0128*/ 	.word	0x00000060
        /*012c*/ 	.short	0x0100
        /*012e*/ 	.byte	0x08
	.zero		1


	//   ....[11]....
        /*0130*/ 	.word	0x000005f0
        /*0134*/ 	.word	0x000000ff
        /*0138*/ 	.word	0x00000068
        /*013c*/ 	.short	0x0100
        /*013e*/ 	.byte	0x08
	.zero		1


	//   ....[12]....
        /*0140*/ 	.word	0x00001490
        /*0144*/ 	.word	0x00000003
        /*0148*/ 	.word	0x00000000
        /*014c*/ 	.short	0x010a
        /*014e*/ 	.byte	0x3f
	.zero		1


	//   ....[13]....
        /*0150*/ 	.word	0x000014f0
        /*0154*/ 	.word	0x00000003
        /*0158*/ 	.word	0x00000000
        /*015c*/ 	.short	0x010a
        /*015e*/ 	.byte	0x3f
	.zero		1


	//   ....[14]....
        /*0160*/ 	.word	0x00001d20
        /*0164*/ 	.word	0x000000ff
        /*0168*/ 	.word	0x00000000
        /*016c*/ 	.short	0x010a
        /*016e*/ 	.byte	0x04
	.zero		1


	//   ....[15]....
        /*0170*/ 	.word	0x00001d60
        /*0174*/ 	.word	0x000000ff
        /*0178*/ 	.word	0x00000000
        /*017c*/ 	.short	0x010a
        /*017e*/ 	.byte	0x04
	.zero		1


	//   ....[16]....
        /*0180*/ 	.word	0x00002480
        /*0184*/ 	.word	0x000000ff
        /*0188*/ 	.word	0x00000000
        /*018c*/ 	.short	0x0101
        /*018e*/ 	.byte	0x0a
	.zero		1


	//   ....[17]....
        /*0190*/ 	.word	0x00002660
        /*0194*/ 	.word	0x000000ff
        /*0198*/ 	.word	0x00000000
        /*019c*/ 	.short	0x0101
        /*019e*/ 	.byte	0x06
	.zero		1


	//   ....[18]....
        /*01a0*/ 	.word	0x00008060
        /*01a4*/ 	.word	0x0000000e
        /*01a8*/ 	.word	0x00000028
        /*01ac*/ 	.short	0x010a
        /*01ae*/ 	.byte	0x3f
	.zero		1


	//   ....[19]....
        /*01b0*/ 	.word	0x000084b0
        /*01b4*/ 	.word	0x00000006
        /*01b8*/ 	.word	0x00000068
        /*01bc*/ 	.short	0x0101
        /*01be*/ 	.byte	0x3f
	.zero		1


	//   ....[20]....
        /*01c0*/ 	.word	0x00008bd0
        /*01c4*/ 	.word	0x00000007
        /*01c8*/ 	.word	0x00000000
        /*01cc*/ 	.short	0x010a
        /*01ce*/ 	.byte	0x3f
	.zero		1


	//   ....[21]....
        /*01d0*/ 	.word	0x00008c50
        /*01d4*/ 	.word	0x00000009
        /*01d8*/ 	.word	0x00000000
        /*01dc*/ 	.short	0x010a
        /*01de*/ 	.byte	0x3f
	.zero		1


	//   ....[22]....
        /*01e0*/ 	.word	0x00008ce0
        /*01e4*/ 	.word	0x00000006
        /*01e8*/ 	.word	0x00000000
        /*01ec*/ 	.short	0x010a
        /*01ee*/ 	.byte	0x3f
	.zero		1


	//   ....[23]....
        /*01f0*/ 	.word	0x00008d70
        /*01f4*/ 	.word	0x00000009
        /*01f8*/ 	.word	0x00000000
        /*01fc*/ 	.short	0x010a
        /*01fe*/ 	.byte	0x3f
	.zero		1


	//   ....[24]....
        /*0200*/ 	.word	0x00008e00
        /*0204*/ 	.word	0x00000003
        /*0208*/ 	.word	0x00000000
        /*020c*/ 	.short	0x010a
        /*020e*/ 	.byte	0x3f
	.zero		1


	//   ....[25]....
        /*0210*/ 	.word	0x00008e60
        /*0214*/ 	.word	0x00000003
        /*0218*/ 	.word	0x00000000
        /*021c*/ 	.short	0x010a
        /*021e*/ 	.byte	0x3f
	.zero		1


	//   ....[26]....
        /*0220*/ 	.word	0x00008ec0
        /*0224*/ 	.word	0x00000004
        /*0228*/ 	.word	0x00000000
        /*022c*/ 	.short	0x010a
        /*022e*/ 	.byte	0x3f
	.zero		1


	//   ....[27]....
        /*0230*/ 	.word	0x00008f90
        /*0234*/ 	.word	0x0000000e
        /*0238*/ 	.word	0x00000028
        /*023c*/ 	.short	0x010a
        /*023e*/ 	.byte	0x3f
	.zero		1


	//   ....[28]....
        /*0240*/ 	.word	0x00009060
        /*0244*/ 	.word	0x00000007
        /*0248*/ 	.word	0x00000000
        /*024c*/ 	.short	0x010a
        /*024e*/ 	.byte	0x3f
	.zero		1


	//   ....[29]....
        /*0250*/ 	.word	0x000090b0
        /*0254*/ 	.word	0x00000009
        /*0258*/ 	.word	0x00000000
        /*025c*/ 	.short	0x010a
        /*025e*/ 	.byte	0x3f
	.zero		1


	//   ....[30]....
        /*0260*/ 	.word	0x00009100
        /*0264*/ 	.word	0x00000006
        /*0268*/ 	.word	0x00000000
        /*026c*/ 	.short	0x010a
        /*026e*/ 	.byte	0x3f
	.zero		1


	//   ....[31]....
        /*0270*/ 	.word	0x00009150
        /*0274*/ 	.word	0x00000009
        /*0278*/ 	.word	0x00000000
        /*027c*/ 	.short	0x010a
        /*027e*/ 	.byte	0x3f
	.zero		1


	//----- nvinfo : EIATTR_NUM_MBARRIERS
	.align		4
.L_35:
        /*0280*/ 	.byte	0x03, 0x38
        /*0282*/ 	.short	0x000c


	//----- nvinfo : EIATTR_EXIT_INSTR_OFFSETS
	.align		4
        /*0284*/ 	.byte	0x04, 0x1c
        /*0286*/ 	.short	(.L_37 - .L_36)


	//   ....[0]....
.L_36:
        /*0288*/ 	.word	0x00000690


	//   ....[1]....
        /*028c*/ 	.word	0x00000f60


	//   ....[2]....
        /*0290*/ 	.word	0x00007740


	//   ....[3]....
        /*0294*/ 	.word	0x00007d70


	//   ....[4]....
        /*0298*/ 	.word	0x00008e50


	//----- nvinfo : EIATTR_MAX_THREADS
	.align		4
.L_37:
        /*029c*/ 	.byte	0x04, 0x05
        /*029e*/ 	.short	(.L_39 - .L_38)
.L_38:
        /*02a0*/ 	.word	0x00000180
        /*02a4*/ 	.word	0x00000001
        /*02a8*/ 	.word	0x00000001


	//----- nvinfo : EIATTR_CRS_STACK_SIZE
	.align		4
.L_39:
        /*02ac*/ 	.byte	0x04, 0x1e
        /*02ae*/ 	.short	(.L_41 - .L_40)
.L_40:
        /*02b0*/ 	.word	0x00000000


	//----- nvinfo : EIATTR_CBANK_PARAM_SIZE
	.align		4
.L_41:
        /*02b4*/ 	.byte	0x03, 0x19
        /*02b6*/ 	.short	0x0470


	//----- nvinfo : EIATTR_PARAM_CBANK
	.align		4
        /*02b8*/ 	.byte	0x04, 0x0a
        /*02ba*/ 	.short	(.L_43 - .L_42)
	.align		4
.L_42:
        /*02bc*/ 	.word	index@(.nv.constant0._ZN7cutlass13device_kernelINS_4gemm6kernel13GemmUniversalIN4cute5tupleIJiiiiEEENS1_10collective13CollectiveMmaINS1_34MainloopSm90TmaGmmaWarpSpecializedILi5ENS5_IJNS4_1CILi1EEESB_SB_EEENS1_35KernelTmaWarpSpecializedCooperativeEEENS5_IJNSA_ILi256EEENSA_ILi64EEESG_EEENS_10tfloat32_tENS5_IJlSB_lEEESI_SJ_NS4_8TiledMMAINS4_8MMA_AtomIJNS4_4SM904GMMA29MMA_64x64x8_F32TF32TF32_SS_TNILNSN_7ScaleInE1ELSP_1EEEEEENS4_6LayoutINS5_IJNSA_ILi2EEESB_SB_EEENS5_IJSB_NSA_ILi0EEESV_EEEEENS5_IJNS4_10UnderscoreESY_SY_EEEEENS4_13SM90_TMA_LOADENS4_14ComposedLayoutINS4_7SwizzleILi3ELi4ELi3EEENS4_18smem_ptr_flag_bitsILi32EEENSS_INS5_IJNSA_ILi8EEENSA_ILi32EEEEEENS5_IJS18_SB_EEEEEEEvNS4_8identityES11_S1C_vS1D_EENS_8epilogue10collective6detail29Sm90TmaWarpSpecializedAdapterINS1G_15DefaultEpilogueISI_SJ_SJ_NS1F_6thread17LinearCombinationISI_Li1EffLNS1K_9ScaleType4KindE0ELNS_15FloatRoundStyleE2ESI_EENS1_15EpilogueDefaultEEEEEvvEEEEvNT_6ParamsE)
        /*02c0*/ 	.short	0x0210
        /*02c2*/ 	.short	0x0470


	//----- nvinfo : EIATTR_SW_WAR
	.align		4
.L_43:
        /*02c4*/ 	.byte	0x04, 0x36
        /*02c6*/ 	.short	(.L_45 - .L_44)
.L_44:
        /*02c8*/ 	.word	0x00000008
.L_45:


//--------------------- .nv.callgraph             --------------------------
	.section	.nv.callgraph,"",@"SHT_CUDA_CALLGRAPH"
	.align	4
	.sectionentsize	8
	.align		4
        /*0000*/ 	.word	0x00000000
	.align		4
        /*0004*/ 	.word	0xffffffff
	.align		4
        /*0008*/ 	.word	index@(_ZN7cutlass13device_kernelINS_4gemm6kernel13GemmUniversalIN4cute5tupleIJiiiiEEENS1_10collective13CollectiveMmaINS1_34MainloopSm90TmaGmmaWarpSpecializedILi5ENS5_IJNS4_1CILi1EEESB_SB_EEENS1_35KernelTmaWarpSpecializedCooperativeEEENS5_IJNSA_ILi256EEENSA_ILi64EEESG_EEENS_10tfloat32_tENS5_IJlSB_lEEESI_SJ_NS4_8TiledMMAINS4_8MMA_AtomIJNS4_4SM904GMMA29MMA_64x64x8_F32TF32TF32_SS_TNILNSN_7ScaleInE1ELSP_1EEEEEENS4_6LayoutINS5_IJNSA_ILi2EEESB_SB_EEENS5_IJSB_NSA_ILi0EEESV_EEEEENS5_IJNS4_10UnderscoreESY_SY_EEEEENS4_13SM90_TMA_LOADENS4_14ComposedLayoutINS4_7SwizzleILi3ELi4ELi3EEENS4_18smem_ptr_flag_bitsILi32EEENSS_INS5_IJNSA_ILi8EEENSA_ILi32EEEEEENS5_IJS18_SB_EEEEEEEvNS4_8identityES11_S1C_vS1D_EENS_8epilogue10collective6detail29Sm90TmaWarpSpecializedAdapterINS1G_15DefaultEpilogueISI_SJ_SJ_NS1F_6thread17LinearCombinationISI_Li1EffLNS1K_9ScaleType4KindE0ELNS_15FloatRoundStyleE2ESI_EENS1_15EpilogueDefaultEEEEEvvEEEEvNT_6ParamsE)
	.align		4
        /*000c*/ 	.word	index@(__assertfail)
	.align		4
        /*0010*/ 	.word	0x00000000
	.align		4
        /*0014*/ 	.word	0xfffffffe
	.align		4
        /*0018*/ 	.word	0x00000000
	.align		4
        /*001c*/ 	.word	0xfffffffd
	.align		4
        /*0020*/ 	.word	0x00000000
	.align		4
        /*0024*/ 	.word	0xfffffffc


//--------------------- .nv.constant4             --------------------------
	.section	.nv.constant4,"a",@progbits
	.align	8
	.align		8
.nv.constant4:
        /*0000*/ 	.dword	__assertfail
	.align		8
        /*0008*/ 	.dword	__unnamed_1
	.align		8
        /*0010*/ 	.dword	_ZN39_INTERNAL_481ebaae_4_k_cu_651eebfd_66634cuda3std3__45__cpo5beginE
	.align		8
        /*0018*/ 	.dword	_ZN39_INTERNAL_481ebaae_4_k_cu_651eebfd_66634cuda3std3__45__cpo3endE
	.align		8
        /*0020*/ 	.dword	_ZN39_INTERNAL_481ebaae_4_k_cu_651eebfd_66634cuda3std3__45__cpo6cbeginE
	.align		8
        /*0028*/ 	.dword	_ZN39_INTERNAL_481ebaae_4_k_cu_651eebfd_66634cuda3std3__45__cpo4cendE
	.align		8
        /*0030*/ 	.dword	_ZN39_INTERNAL_481ebaae_4_k_cu_651eebfd_66634cuda3std3__441_GLOBAL__N__481ebaae_4_k_cu_651eebfd_66636ignoreE
	.align		8
        /*0038*/ 	.dword	_ZN39_INTERNAL_481ebaae_4_k_cu_651eebfd_66634cuda3std3__419piecewise_constructE
	.align		8
        /*0040*/ 	.dword	_ZN39_INTERNAL_481ebaae_4_k_cu_651eebfd_66634cuda3std3__48in_placeE
	.align		8
        /*0048*/ 	.dword	_ZN39_INTERNAL_481ebaae_4_k_cu_651eebfd_66634cuda3std6ranges3__45__cpo4swapE
	.align		8
        /*0050*/ 	.dword	_ZN39_INTERNAL_481ebaae_4_k_cu_651eebfd_66634cuda3std6ranges3__45__cpo9iter_moveE
	.align		8
        /*0058*/ 	.dword	_ZN39_INTERNAL_481ebaae_4_k_cu_651eebfd_66634cute7productE
	.align		8
        /*0060*/ 	.dword	_ZN39_INTERNAL_481ebaae_4_k_cu_651eebfd_66634cute1_E
	.align		8
        /*0068*/ 	.dword	$str$22
	.align		8
        /*0070*/ 	.dword	$str$23


//--------------------- .text._ZN7cutlass13device_kernelINS_4gemm6kernel13GemmUniversalIN4cute5tupleIJiiiiEEENS1_10collective13CollectiveMmaINS1_34MainloopSm90TmaGmmaWarpSpecializedILi5ENS5_IJNS4_1CILi1EEESB_SB_EEENS1_35KernelTmaWarpSpecializedCooperativeEEENS5_IJNSA_ILi256EEENSA_ILi64EEESG_EEENS_10tfloat32_tENS5_IJlSB_lEEESI_SJ_NS4_8TiledMMAINS4_8MMA_AtomIJNS4_4SM904GMMA29MMA_64x64x8_F32TF32TF32_SS_TNILNSN_7ScaleInE1ELSP_1EEEEEENS4_6LayoutINS5_IJNSA_ILi2EEESB_SB_EEENS5_IJSB_NSA_ILi0EEESV_EEEEENS5_IJNS4_10UnderscoreESY_SY_EEEEENS4_13SM90_TMA_LOADENS4_14ComposedLayoutINS4_7SwizzleILi3ELi4ELi3EEENS4_18smem_ptr_flag_bitsILi32EEENSS_INS5_IJNSA_ILi8EEENSA_ILi32EEEEEENS5_IJS18_SB_EEEEEEEvNS4_8identityES11_S1C_vS1D_EENS_8epilogue10collective6detail29Sm90TmaWarpSpecializedAdapterINS1G_15DefaultEpilogueISI_SJ_SJ_NS1F_6thread17LinearCombinationISI_Li1EffLNS1K_9ScaleType4KindE0ELNS_15FloatRoundStyleE2ESI_EENS1_15EpilogueDefaultEEEEEvvEEEEvNT_6ParamsE --------------------------
	.section	.text._ZN7cutlass13device_kernelINS_4gemm6kernel13GemmUniversalIN4cute5tupleIJiiiiEEENS1_10collective13CollectiveMmaINS1_34MainloopSm90TmaGmmaWarpSpecializedILi5ENS5_IJNS4_1CILi1EEESB_SB_EEENS1_35KernelTmaWarpSpecializedCooperativeEEENS5_IJNSA_ILi256EEENSA_ILi64EEESG_EEENS_10tfloat32_tENS5_IJlSB_lEEESI_SJ_NS4_8TiledMMAINS4_8MMA_AtomIJNS4_4SM904GMMA29MMA_64x64x8_F32TF32TF32_SS_TNILNSN_7ScaleInE1ELSP_1EEEEEENS4_6LayoutINS5_IJNSA_ILi2EEESB_SB_EEENS5_IJSB_NSA_ILi0EEESV_EEEEENS5_IJNS4_10UnderscoreESY_SY_EEEEENS4_13SM90_TMA_LOADENS4_14ComposedLayoutINS4_7SwizzleILi3ELi4ELi3EEENS4_18smem_ptr_flag_bitsILi32EEENSS_INS5_IJNSA_ILi8EEENSA_ILi32EEEEEENS5_IJS18_SB_EEEEEEEvNS4_8identityES11_S1C_vS1D_EENS_8epilogue10collective6detail29Sm90TmaWarpSpecializedAdapterINS1G_15DefaultEpilogueISI_SJ_SJ_NS1F_6thread17LinearCombinationISI_Li1EffLNS1K_9ScaleType4KindE0ELNS_15FloatRoundStyleE2ESI_EENS1_15EpilogueDefaultEEEEEvvEEEEvNT_6ParamsE,"ax",@progbits
	.align	128
.text._ZN7cutlass13device_kernelINS_4gemm6kernel13GemmUniversalIN4cute5tupleIJiiiiEEENS1_10collective13CollectiveMmaINS1_34MainloopSm90TmaGmmaWarpSpecializedILi5ENS5_IJNS4_1CILi1EEESB_SB_EEENS1_35KernelTmaWarpSpecializedCooperativeEEENS5_IJNSA_ILi256EEENSA_ILi64EEESG_EEENS_10tfloat32_tENS5_IJlSB_lEEESI_SJ_NS4_8TiledMMAINS4_8MMA_AtomIJNS4_4SM904GMMA29MMA_64x64x8_F32TF32TF32_SS_TNILNSN_7ScaleInE1ELSP_1EEEEEENS4_6LayoutINS5_IJNSA_ILi2EEESB_SB_EEENS5_IJSB_NSA_ILi0EEESV_EEEEENS5_IJNS4_10UnderscoreESY_SY_EEEEENS4_13SM90_TMA_LOADENS4_14ComposedLayoutINS4_7SwizzleILi3ELi4ELi3EEENS4_18smem_ptr_flag_bitsILi32EEENSS_INS5_IJNSA_ILi8EEENSA_ILi32EEEEEENS5_IJS18_SB_EEEEEEEvNS4_8identityES11_S1C_vS1D_EENS_8epilogue10collective6detail29Sm90TmaWarpSpecializedAdapterINS1G_15DefaultEpilogueISI_SJ_SJ_NS1F_6thread17LinearCombinationISI_Li1EffLNS1K_9ScaleType4KindE0ELNS_15FloatRoundStyleE2ESI_EENS1_15EpilogueDefaultEEEEEvvEEEEvNT_6ParamsE:
        .type           _ZN7cutlass13device_kernelINS_4gemm6kernel13GemmUniversalIN4cute5tupleIJiiiiEEENS1_10collective13CollectiveMmaINS1_34MainloopSm90TmaGmmaWarpSpecializedILi5ENS5_IJNS4_1CILi1EEESB_SB_EEENS1_35KernelTmaWarpSpecializedCooperativeEEENS5_IJNSA_ILi256EEENSA_ILi64EEESG_EEENS_10tfloat32_tENS5_IJlSB_lEEESI_SJ_NS4_8TiledMMAINS4_8MMA_AtomIJNS4_4SM904GMMA29MMA_64x64x8_F32TF32TF32_SS_TNILNSN_7ScaleInE1ELSP_1EEEEEENS4_6LayoutINS5_IJNSA_ILi2EEESB_SB_EEENS5_IJSB_NSA_ILi0EEESV_EEEEENS5_IJNS4_10UnderscoreESY_SY_EEEEENS4_13SM90_TMA_LOADENS4_14ComposedLayoutINS4_7SwizzleILi3ELi4ELi3EEENS4_18smem_ptr_flag_bitsILi32EEENSS_INS5_IJNSA_ILi8EEENSA_ILi32EEEEEENS5_IJS18_SB_EEEEEEEvNS4_8identityES11_S1C_vS1D_EENS_8epilogue10collective6detail29Sm90TmaWarpSpecializedAdapterINS1G_15DefaultEpilogueISI_SJ_SJ_NS1F_6thread17LinearCombinationISI_Li1EffLNS1K_9ScaleType4KindE0ELNS_15FloatRoundStyleE2ESI_EENS1_15EpilogueDefaultEEEEEvvEEEEvNT_6ParamsE,@function
        .size           _ZN7cutlass13device_kernelINS_4gemm6kernel13GemmUniversalIN4cute5tupleIJiiiiEEENS1_10collective13CollectiveMmaINS1_34MainloopSm90TmaGmmaWarpSpecializedILi5ENS5_IJNS4_1CILi1EEESB_SB_EEENS1_35KernelTmaWarpSpecializedCooperativeEEENS5_IJNSA_ILi256EEENSA_ILi64EEESG_EEENS_10tfloat32_tENS5_IJlSB_lEEESI_SJ_NS4_8TiledMMAINS4_8MMA_AtomIJNS4_4SM904GMMA29MMA_64x64x8_F32TF32TF32_SS_TNILNSN_7ScaleInE1ELSP_1EEEEEENS4_6LayoutINS5_IJNSA_ILi2EEESB_SB_EEENS5_IJSB_NSA_ILi0EEESV_EEEEENS5_IJNS4_10UnderscoreESY_SY_EEEEENS4_13SM90_TMA_LOADENS4_14ComposedLayoutINS4_7SwizzleILi3ELi4ELi3EEENS4_18smem_ptr_flag_bitsILi32EEENSS_INS5_IJNSA_ILi8EEENSA_ILi32EEEEEENS5_IJS18_SB_EEEEEEEvNS4_8identityES11_S1C_vS1D_EENS_8epilogue10collective6detail29Sm90TmaWarpSpecializedAdapterINS1G_15DefaultEpilogueISI_SJ_SJ_NS1F_6thread17LinearCombinationISI_Li1EffLNS1K_9ScaleType4KindE0ELNS_15FloatRoundStyleE2ESI_EENS1_15EpilogueDefaultEEEEEvvEEEEvNT_6ParamsE,(.L_x_194 - _ZN7cutlass13device_kernelINS_4gemm6kernel13GemmUniversalIN4cute5tupleIJiiiiEEENS1_10collective13CollectiveMmaINS1_34MainloopSm90TmaGmmaWarpSpecializedILi5ENS5_IJNS4_1CILi1EEESB_SB_EEENS1_35KernelTmaWarpSpecializedCooperativeEEENS5_IJNSA_ILi256EEENSA_ILi64EEESG_EEENS_10tfloat32_tENS5_IJlSB_lEEESI_SJ_NS4_8TiledMMAINS4_8MMA_AtomIJNS4_4SM904GMMA29MMA_64x64x8_F32TF32TF32_SS_TNILNSN_7ScaleInE1ELSP_1EEEEEENS4_6LayoutINS5_IJNSA_ILi2EEESB_SB_EEENS5_IJSB_NSA_ILi0EEESV_EEEEENS5_IJNS4_10UnderscoreESY_SY_EEEEENS4_13SM90_TMA_LOADENS4_14ComposedLayoutINS4_7SwizzleILi3ELi4ELi3EEENS4_18smem_ptr_flag_bitsILi32EEENSS_INS5_IJNSA_ILi8EEENSA_ILi32EEEEEENS5_IJS18_SB_EEEEEEEvNS4_8identityES11_S1C_vS1D_EENS_8epilogue10collective6detail29Sm90TmaWarpSpecializedAdapterINS1G_15DefaultEpilogueISI_SJ_SJ_NS1F_6thread17LinearCombinationISI_Li1EffLNS1K_9ScaleType4KindE0ELNS_15FloatRoundStyleE2ESI_EENS1_15EpilogueDefaultEEEEEvvEEEEvNT_6ParamsE)
        .other          _ZN7cutlass13device_kernelINS_4gemm6kernel13GemmUniversalIN4cute5tupleIJiiiiEEENS1_10collective13CollectiveMmaINS1_34MainloopSm90TmaGmmaWarpSpecializedILi5ENS5_IJNS4_1CILi1EEESB_SB_EEENS1_35KernelTmaWarpSpecializedCooperativeEEENS5_IJNSA_ILi256EEENSA_ILi64EEESG_EEENS_10tfloat32_tENS5_IJlSB_lEEESI_SJ_NS4_8TiledMMAINS4_8MMA_AtomIJNS4_4SM904GMMA29MMA_64x64x8_F32TF32TF32_SS_TNILNSN_7ScaleInE1ELSP_1EEEEEENS4_6LayoutINS5_IJNSA_ILi2EEESB_SB_EEENS5_IJSB_NSA_ILi0EEESV_EEEEENS5_IJNS4_10UnderscoreESY_SY_EEEEENS4_13SM90_TMA_LOADENS4_14ComposedLayoutINS4_7SwizzleILi3ELi4ELi3EEENS4_18smem_ptr_flag_bitsILi32EEENSS_INS5_IJNSA_ILi8EEENSA_ILi32EEEEEENS5_IJS18_SB_EEEEEEEvNS4_8identityES11_S1C_vS1D_EENS_8epilogue10collective6detail29Sm90TmaWarpSpecializedAdapterINS1G_15DefaultEpilogueISI_SJ_SJ_NS1F_6thread17LinearCombinationISI_Li1EffLNS1K_9ScaleType4KindE0ELNS_15FloatRoundStyleE2ESI_EENS1_15EpilogueDefaultEEEEEvvEEEEvNT_6ParamsE,@"STO_CUDA_ENTRY STV_DEFAULT"
_ZN7cutlass13device_kernelINS_4gemm6kernel13GemmUniversalIN4cute5tupleIJiiiiEEENS1_10collective13CollectiveMmaINS1_34MainloopSm90TmaGmmaWarpSpecializedILi5ENS5_IJNS4_1CILi1EEESB_SB_EEENS1_35KernelTmaWarpSpecializedCooperativeEEENS5_IJNSA_ILi256EEENSA_ILi64EEESG_EEENS_10tfloat32_tENS5_IJlSB_lEEESI_SJ_NS4_8TiledMMAINS4_8MMA_AtomIJNS4_4SM904GMMA29MMA_64x64x8_F32TF32TF32_SS_TNILNSN_7ScaleInE1ELSP_1EEEEEENS4_6LayoutINS5_IJNSA_ILi2EEESB_SB_EEENS5_IJSB_NSA_ILi0EEESV_EEEEENS5_IJNS4_10UnderscoreESY_SY_EEEEENS4_13SM90_TMA_LOADENS4_14ComposedLayoutINS4_7SwizzleILi3ELi4ELi3EEENS4_18smem_ptr_flag_bitsILi32EEENSS_INS5_IJNSA_ILi8EEENSA_ILi32EEEEEENS5_IJS18_SB_EEEEEEEvNS4_8identityES11_S1C_vS1D_EENS_8epilogue10collective6detail29Sm90TmaWarpSpecializedAdapterINS1G_15DefaultEpilogueISI_SJ_SJ_NS1F_6thread17LinearCombinationISI_Li1EffLNS1K_9ScaleType4KindE0ELNS_15FloatRoundStyleE2ESI_EENS1_15EpilogueDefaultEEEEEvvEEEEvNT_6ParamsE:
[----:B------:R-:W0:Y:S01]  /*0000*/  LDC R1, c[0x0][0x28] ;  /* 0x00000a00ff017b82 */ /* 0x000e220000000800 */
[----:B------:R-:W1:Y:S01]  /*0010*/  S2R R3, SR_TID.X ;  /* 0x0000000000037919 */ /* 0x000e620000002100 */
[----:B------:R-:W-:Y:S01]  /*0020*/  ELECT P0, URZ, PT ;  /* 0x00000000003f782f */ /* 0x000fe20003800000 */
[----:B------:R-:W-:Y:S01]  /*0030*/  BSSY B0, `(.L_x_0) ;  /* 0x000000f000007945 */ /* 0x000fe20003800000 */
[--C-:B-1----:R-:W-:Y:S02]  /*0040*/  SHF.R.U32.HI R0, RZ, 0x5, R3.reuse ;  /* 0x00000005ff007819 */ /* 0x102fe40000011603 */
[----:B------:R-:W-:-:S03]  /*0050*/  SHF.R.U32.HI R14, RZ, 0x7, R3 ;  /* 0x00000007ff0e7819 */ /* 0x000fc60000011603 */
[----:B------:R-:W1:Y:S04]  /*0060*/  SHFL.IDX PT, R4, R0, RZ, 0x1f ;  /* 0x00001fff00047589 */ /* 0x000e6800000e0000 */
[----:B------:R2:W3:Y:S01]  /*0070*/  SHFL.IDX PT, R10, R14, RZ, 0x1f ;  /* 0x00001fff0e0a7589 */ /* 0x0004e200000e0000 */
[----:B-1----:R-:W-:-:S13]  /*0080*/  ISETP.NE.OR P0, PT, R4, RZ, !P0 ;  /* 0x000000ff0400720c */ /* 0x002fda0004705670 */
[----:B0-23--:R-:W-:Y:S05]  /*0090*/  @P0 BRA `(.L_x_1) ;  /* 0x0000000000200947 */ /* 0x00dfea0003800000 */
[----:B------:R-:W-:Y:S02]  /*00a0*/  ULDC.64 UR4, c[0x0][0x198] ;  /* 0x0000660000047ab9 */ /* 0x000fe40000000a00 */
[----:B------:R-:W-:Y:S02]  /*00b0*/  UIADD3 UR6, UP0, UR4, 0xf0, URZ ;  /* 0x000000f004067890 */ /* 0x000fe4000ff1e03f */
[----:B------:R-:W-:Y:S02]  /*00c0*/  UIADD3 UR4, UP1, UR4, 0x1f0, URZ ;  /* 0x000001f004047890 */ /* 0x000fe4000ff3e03f */
[----:B------:R-:W-:Y:S02]  /*00d0*/  UIADD3.X UR7, URZ, UR5, URZ, UP0, !UPT ;  /* 0x000000053f077290 */ /* 0x000fe400087fe43f */
[----:B------:R-:W-:-:S07]  /*00e0*/  UIADD3.X UR5, URZ, UR5, URZ, UP1, !UPT ;  /* 0x000000053f057290 */ /* 0x000fce0008ffe43f */
[----:B------:R0:W-:Y:S02]  /*00f0*/  UTMACCTL.PF [UR6] ;  /* 0x00000000060079b9 */ /* 0x0001e40008040000 */
[----:B------:R0:W-:Y:S02]  /*0100*/  UTMACCTL.PF [UR4] ;  /* 0x00000000040079b9 */ /* 0x0001e40008040000 */
[----:B0-----:R-:W-:Y:S01]  /*0110*/  NOP ;  /* 0x0000000000007918 */ /* 0x001fe20000000000 */
.L_x_1:
[----:B------:R-:W-:Y:S05]  /*0120*/  BSYNC B0 ;  /* 0x0000000000007941 */ /* 0x000fea0003800000 */
.L_x_0:
[----:B------:R-:W0:Y:S02]  /*0130*/  SHFL.IDX PT, R2, R0, RZ, 0x1f ;  /* 0x00001fff00027589 */ /* 0x000e2400000e0000 */
[----:B0-----:R-:W-:-:S13]  /*0140*/  ISETP.NE.AND P0, PT, R2, RZ, PT ;  /* 0x000000ff0200720c */ /* 0x001fda0003f05270 */
[----:B------:R-:W-:Y:S05]  /*0150*/  @P0 BRA `(.L_x_2) ;  /* 0x0000000000600947 */ /* 0x000fea0003800000 */
[----:B------:R-:W0:Y:S01]  /*0160*/  S2UR UR8, SR_CgaCtaId ;  /* 0x00000000000879c3 */ /* 0x000e220000008800 */
[----:B------:R-:W-:Y:S01]  /*0170*/  UMOV UR4, 0x400 ;  /* 0x0000040000047882 */ /* 0x000fe20000000000 */
[----:B------:R-:W-:Y:S01]  /*0180*/  UMOV UR5, 0x1 ;  /* 0x0000000100057882 */ /* 0x000fe20000000000 */
[----:B------:R-:W-:Y:S01]  /*0190*/  UMOV UR6, 0x100 ;  /* 0x0000010000067882 */ /* 0x000fe20000000000 */
[----:B------:R-:W-:Y:S01]  /*01a0*/  ELECT P0, URZ, PT ;  /* 0x00000000003f782f */ /* 0x000fe20003800000 */
[----:B------:R-:W-:-:S04]  /*01b0*/  UIADD3 UR6, -UR6, 0x100000, URZ ;  /* 0x0010000006067890 */ /* 0x000fc8000fffe13f */
[----:B------:R-:W-:Y:S02]  /*01c0*/  USHF.L.U32 UR7, UR6, 0xb, URZ ;  /* 0x0000000b06077899 */ /* 0x000fe4000800063f */
[----:B------:R-:W-:Y:S02]  /*01d0*/  USHF.L.U32 UR6, UR6, 0x1, URZ ;  /* 0x0000000106067899 */ /* 0x000fe4000800063f */
[----:B0-----:R-:W-:Y:S02]  /*01e0*/  ULEA UR8, UR8, UR4, 0x18 ;  /* 0x0000000408087291 */ /* 0x001fe4000f8ec03f */
[----:B------:R-:W-:-:S04]  /*01f0*/  UIADD3 UR4, -UR5, 0x100000, URZ ;  /* 0x0010000005047890 */ /* 0x000fc8000fffe13f */
[----:B------:R-:W-:Y:S02]  /*0200*/  USHF.L.U32 UR5, UR4, 0xb, URZ ;  /* 0x0000000b04057899 */ /* 0x000fe4000800063f */
[----:B------:R-:W-:Y:S01]  /*0210*/  USHF.L.U32 UR4, UR4, 0x1, URZ ;  /* 0x0000000104047899 */ /* 0x000fe2000800063f */
[----:B------:R-:W0:Y:S11]  /*0220*/  FENCE.VIEW.ASYNC.S ;  /* 0x00000000000073c6 */ /* 0x000e360000000000 */
[----:B0-----:R0:W1:Y:S01]  /*0230*/  SYNCS.EXCH.64 URZ, [UR8], UR4 ;  /* 0x00000004083f75b2 */ /* 0x0010620008000100 */
[----:B------:R0:W2:Y:S01]  /*0240*/  SYNCS.EXCH.64 URZ, [UR8+0x28], UR6 ;  /* 0x00002806083f75b2 */ /* 0x0000a20008000100 */
[----:B------:R0:W3:Y:S01]  /*0250*/  SYNCS.EXCH.64 URZ, [UR8+0x8], UR4 ;  /* 0x00000804083f75b2 */ /* 0x0000e20008000100 */
[----:B------:R0:W4:Y:S01]  /*0260*/  SYNCS.EXCH.64 URZ, [UR8+0x30], UR6 ;  /* 0x00003006083f75b2 */ /* 0x0001220008000100 */
[----:B------:R0:W0:Y:S01]  /*0270*/  SYNCS.EXCH.64 URZ, [UR8+0x10], UR4 ;  /* 0x00001004083f75b2 */ /* 0x0000220008000100 */
[----:B------:R0:W0:Y:S01]  /*0280*/  SYNCS.EXCH.64 URZ, [UR8+0x38], UR6 ;  /* 0x00003806083f75b2 */ /* 0x0000220008000100 */
[----:B------:R0:W0:Y:S01]  /*0290*/  SYNCS.EXCH.64 URZ, [UR8+0x18], UR4 ;  /* 0x00001804083f75b2 */ /* 0x0000220008000100 */
[----:B------:R0:W0:Y:S01]  /*02a0*/  SYNCS.EXCH.64 URZ, [UR8+0x40], UR6 ;  /* 0x00004006083f75b2 */ /* 0x0000220008000100 */
[----:B------:R0:W0:Y:S01]  /*02b0*/  SYNCS.EXCH.64 URZ, [UR8+0x20], UR4 ;  /* 0x00002004083f75b2 */ /* 0x0000220008000100 */
[----:B------:R0:W0:Y:S01]  /*02c0*/  SYNCS.EXCH.64 URZ, [UR8+0x48], UR6 ;  /* 0x00004806083f75b2 */ /* 0x0000220008000100 */
[----:B------:R-:W-:Y:S01]  /*02d0*/  NOP ;  /* 0x0000000000007918 */ /* 0x000fe20000000000 */
.L_x_2:
[----:B------:R-:W5:Y:S01]  /*02e0*/  SHFL.IDX PT, R0, R0, RZ, 0x1f ;  /* 0x00001fff00007589 */ /* 0x000f6200000e0000 */
[----:B------:R-:W1:Y:S01]  /*02f0*/  LDC R2, c[0x0][0x65c] ;  /* 0x00019700ff027b82 */ /* 0x000e620000000800 */
[----:B------:R-:W-:Y:S02]  /*0300*/  ELECT P0, URZ, PT ;  /* 0x00000000003f782f */ /* 0x000fe40003800000 */
[----:B------:R-:W-:Y:S01]  /*0310*/  LOP3.LUT R7, R7, 0xfffff7ff, RZ, 0xc0, !PT ;  /* 0xfffff7ff07077812 */ /* 0x000fe200078ec0ff */
[----:B------:R-:W2:Y:S01]  /*0320*/  S2R R5, SR_CTAID.Y ;  /* 0x0000000000057919 */ /* 0x000ea20000002600 */
[----:B0-----:R-:W-:Y:S01]  /*0330*/  UMOV UR4, 0x20 ;  /* 0x0000002000047882 */ /* 0x001fe20000000000 */
[----:B------:R-:W-:Y:S01]  /*0340*/  NOP ;  /* 0x0000000000007918 */ /* 0x000fe20000000000 */
[----:B------:R-:W-:Y:S01]  /*0350*/  ISETP.NE.AND P2, PT, R10, RZ, PT ;  /* 0x000000ff0a00720c */ /* 0x000fe20003f45270 */
[----:B------:R-:W0:Y:S01]  /*0360*/  S2R R6, SR_CTAID.X ;  /* 0x0000000000067919 */ /* 0x000e220000002500 */
[----:B------:R-:W-:Y:S01]  /*0370*/  NOP ;  /* 0x0000000000007918 */ /* 0x000fe20000000000 */
[----:B-----5:R-:W-:-:S02]  /*0380*/  ISETP.NE.OR P0, PT, R0, RZ, !P0 ;  /* 0x000000ff0000720c */ /* 0x020fc40004705670 */
[----:B-1----:R-:W-:-:S11]  /*0390*/  ISETP.NE.AND P3, PT, R2, 0x1, PT ;  /* 0x000000010200780c */ /* 0x002fd60003f65270 */
[----:B------:R-:W-:Y:S01]  /*03a0*/  VOTEU.ALL UP0, P0 ;  /* 0x00000000003f7886 */ /* 0x000fe20000000000 */
[----:B------:R-:W-:Y:S01]  /*03b0*/  VOTEU.ALL UP1, P0 ;  /* 0x00000000003f7886 */ /* 0x000fe20000020000 */
[----:B------:R-:W-:Y:S01]  /*03c0*/  @P3 LOP3.LUT R7, R7, 0x800, RZ, 0xfc, !PT ;  /* 0x0000080007073812 */ /* 0x000fe200078efcff */
[----:B------:R-:W0:Y:S01]  /*03d0*/  @P3 LDC R17, c[0x0][0x10] ;  /* 0x00000400ff113b82 */ /* 0x000e220000000800 */
[----:B------:R-:W-:Y:S01]  /*03e0*/  SHF.R.S32.HI R7, RZ, 0x1f, R4 ;  /* 0x0000001fff077819 */ /* 0x000fe20000011404 */
[----:B------:R-:W-:Y:S01]  /*03f0*/  @!UP0 UMOV UR6, 0x400 ;  /* 0x0000040000068882 */ /* 0x000fe20000000000 */
[----:B------:R-:W-:-:S04]  /*0400*/  @!UP0 UIADD3 UR4, -UR4, 0x100000, URZ ;  /* 0x0010000004048890 */ /* 0x000fc8000fffe13f */
[----:B------:R-:W-:Y:S02]  /*0410*/  @!UP0 USHF.L.U32 UR5, UR4, 0xb, URZ ;  /* 0x0000000b04058899 */ /* 0x000fe4000800063f */
[----:B------:R-:W-:Y:S01]  /*0420*/  @!UP0 USHF.L.U32 UR4, UR4, 0x1, URZ ;  /* 0x0000000104048899 */ /* 0x000fe2000800063f */
[----:B--2---:R-:W-:Y:S01]  /*0430*/  @P3 IMAD.MOV.U32 R8, RZ, RZ, R5 ;  /* 0x000000ffff083224 */ /* 0x004fe200078e0005 */
[----:B------:R-:W-:Y:S01]  /*0440*/  LEA.HI R7, R7, R4, RZ, 0x2 ;  /* 0x0000000407077211 */ /* 0x000fe200078f10ff */
[----:B------:R-:W-:Y:S01]  /*0450*/  @P3 IMAD.MOV.U32 R9, RZ, RZ, RZ ;  /* 0x000000ffff093224 */ /* 0x000fe200078e00ff */
[----:B------:R-:W1:Y:S02]  /*0460*/  @!UP0 S2UR UR7, SR_CgaCtaId ;  /* 0x00000000000789c3 */ /* 0x000e640000008800 */
[----:B------:R-:W-:-:S05]  /*0470*/  LOP3.LUT R7, R7, 0xfffffffc, RZ, 0xc0, !PT ;  /* 0xfffffffc07077812 */ /* 0x000fca00078ec0ff */
[----:B------:R-:W-:Y:S01]  /*0480*/  IMAD.IADD R0, R4, 0x1, -R7 ;  /* 0x0000000104007824 */ /* 0x000fe200078e0a07 */
[----:B------:R-:W-:Y:S01]  /*0490*/  LOP3.LUT R4, R3, 0x7f, RZ, 0xc0, !PT ;  /* 0x0000007f03047812 */ /* 0x000fe200078ec0ff */
[----:B------:R-:W2:Y:S01]  /*04a0*/  @!P3 LDC R11, c[0x0][0xc] ;  /* 0x00000300ff0bbb82 */ /* 0x000ea20000000800 */
[----:B------:R-:W-:Y:S02]  /*04b0*/  IMAD.MOV.U32 R7, RZ, RZ, RZ ;  /* 0x000000ffff077224 */ /* 0x000fe400078e00ff */
[----:B------:R-:W-:Y:S01]  /*04c0*/  ISETP.NE.AND P1, PT, R0, 0x3, PT ;  /* 0x000000030000780c */ /* 0x000fe20003f25270 */
[----:B0-----:R-:W-:Y:S01]  /*04d0*/  @P3 IMAD.WIDE.U32 R16, R6, R17, R8 ;  /* 0x0000001106103225 */ /* 0x001fe200078e0008 */
[----:B-1----:R-:W-:Y:S01]  /*04e0*/  @!UP0 ULEA UR8, UR7, UR6, 0x18 ;  /* 0x0000000607088291 */ /* 0x002fe2000f8ec03f */
[----:B------:R-:W-:Y:S02]  /*04f0*/  VOTEU.ALL UP0, P0 ;  /* 0x00000000003f7886 */ /* 0x000fe40000000000 */
[----:B------:R-:W-:Y:S01]  /*0500*/  ULDC UR6, c[0x0][0xc] ;  /* 0x0000030000067ab9 */ /* 0x000fe20000000800 */
[----:B------:R-:W-:Y:S01]  /*0510*/  ISETP.EQ.OR P0, PT, R0, RZ, !P1 ;  /* 0x000000ff0000720c */ /* 0x000fe20004f02670 */
[----:B------:R-:W-:-:S03]  /*0520*/  ULDC UR7, c[0x0][0x10] ;  /* 0x0000040000077ab9 */ /* 0x000fc60000000800 */
[C---:B------:R-:W-:Y:S01]  /*0530*/  ISETP.EQ.AND P0, PT, R10.reuse, RZ, P0 ;  /* 0x000000ff0a00720c */ /* 0x040fe20000702270 */
[----:B------:R-:W-:Y:S02]  /*0540*/  VIADD R10, R10, 0xffffffff ;  /* 0xffffffff0a0a7836 */ /* 0x000fe40000000000 */
[----:B--2---:R-:W-:Y:S01]  /*0550*/  @!P3 IMAD.WIDE.U32 R8, R11, R5, R6 ;  /* 0x000000050b08b225 */ /* 0x004fe200078e0006 */
[----:B------:R-:W0:Y:S02]  /*0560*/  FENCE.VIEW.ASYNC.S ;  /* 0x00000000000073c6 */ /* 0x000e240000000000 */
[----:B0-----:R-:W3:Y:S01]  /*0570*/  @!UP0 SYNCS.EXCH.64 URZ, [UR8+0x60], UR4 ;  /* 0x00006004083f85b2 */ /* 0x001ee20008000100 */
[----:B------:R-:W-:Y:S01]  /*0580*/  SEL R18, RZ, 0x1, !P0 ;  /* 0x00000001ff127807 */ /* 0x000fe20004000000 */
[----:B------:R-:W-:Y:S01]  /*0590*/  @P3 IMAD.MOV.U32 R11, RZ, RZ, RZ ;  /* 0x000000ffff0b3224 */ /* 0x000fe200078e00ff */
[----:B------:R-:W-:Y:S01]  /*05a0*/  ISETP.GE.U32.AND P1, PT, R10, 0x2, PT ;  /* 0x000000020a00780c */ /* 0x000fe20003f26070 */
[----:B------:R-:W-:-:S02]  /*05b0*/  @!P3 IMAD.MOV.U32 R16, RZ, RZ, R8 ;  /* 0x000000ffff10b224 */ /* 0x000fc400078e0008 */
[----:B------:R-:W-:Y:S01]  /*05c0*/  @P3 IMAD.IADD R17, R17, 0x1, R11 ;  /* 0x0000000111113824 */ /* 0x000fe200078e020b */
[----:B------:R-:W-:Y:S01]  /*05d0*/  SEL R18, R18, 0x2, P1 ;  /* 0x0000000212127807 */ /* 0x000fe20000800000 */
[----:B------:R-:W-:Y:S01]  /*05e0*/  @!P3 IMAD.MOV.U32 R17, RZ, RZ, R9 ;  /* 0x000000ffff11b224 */ /* 0x000fe200078e0009 */
[----:B------:R0:W3:Y:S01]  /*05f0*/  @!UP1 SYNCS.EXCH.64 URZ, [UR8+0x68], UR4 ;  /* 0x00006804083f95b2 */ /* 0x0000e20008000100 */
[----:B------:R-:W-:Y:S01]  /*0600*/  NOP ;  /* 0x0000000000007918 */ /* 0x000fe20000000000 */
[----:B0-----:R-:W-:-:S03]  /*0610*/  UIMAD.WIDE.U32 UR4, UR6, UR7, URZ ;  /* 0x00000007060472a5 */ /* 0x001fc6000f8e003f */
[----:B------:R-:W-:Y:S02]  /*0620*/  ULDC UR6, c[0x0][0x14] ;  /* 0x0000050000067ab9 */ /* 0x000fe40000000800 */
[----:B------:R-:W-:Y:S02]  /*0630*/  UIMAD.WIDE.U32 UR38, UR4, UR6, URZ ;  /* 0x00000006042672a5 */ /* 0x000fe4000f8e003f */
[----:B------:R-:W-:-:S04]  /*0640*/  UIMAD UR41, UR5, UR6, URZ ;  /* 0x00000006052972a4 */ /* 0x000fc8000f8e023f */
[----:B------:R-:W-:Y:S01]  /*0650*/  UIADD3 UR41, UR39, UR41, URZ ;  /* 0x0000002927297290 */ /* 0x000fe2000fffe03f */
[----:B---34-:R-:W-:Y:S06]  /*0660*/  BAR.SYNC.DEFER_BLOCKING 0x0 ;  /* 0x0000000000007b1d */ /* 0x018fec0000010000 */
[----:B------:R-:W-:Y:S05]  /*0670*/  @!P2 BRA `(.L_x_3) ;  /* 0x000000700034a947 */ /* 0x000fea0003800000 */
[----:B------:R-:W-:-:S13]  /*0680*/  ISETP.GT.U32.AND P0, PT, R10, 0x1, PT ;  /* 0x000000010a00780c */ /* 0x000fda0003f04070 */
[----:B------:R-:W-:Y:S05]  /*0690*/  @P0 EXIT ;  /* 0x000000000000094d */ /* 0x000fea0003800000 */
[----:B------:R-:W-:Y:S01]  /*06a0*/  ULDC.64 UR4, c[0x0][0x650] ;  /* 0x0001940000047ab9 */ /* 0x000fe20000000a00 */
[----:B------:R-:W-:Y:S01]  /*06b0*/  PRMT R0, RZ, 0x7610, R0 ;  /* 0x00007610ff007816 */ /* 0x000fe20000000000 */
[----:B------:R-:W-:Y:S01]  /*06c0*/  IMAD.MOV.U32 R111, RZ, RZ, -0x1 ;  /* 0xffffffffff6f7424 */ /* 0x000fe200078e00ff */
[----:B------:R-:W-:Y:S01]  /*06d0*/  ISETP.GE.U32.AND P0, PT, R16, UR4, PT ;  /* 0x0000000410007c0c */ /* 0x000fe2000bf06070 */
[----:B------:R-:W-:Y:S02]  /*06e0*/  IMAD.MOV.U32 R101, RZ, RZ, -0x1 ;  /* 0xffffffffff657424 */ /* 0x000fe400078e00ff */
[----:B------:R-:W-:Y:S01]  /*06f0*/  IMAD.MOV.U32 R19, RZ, RZ, -0x1 ;  /* 0xffffffffff137424 */ /* 0x000fe200078e00ff */
[----:B------:R-:W-:-:S13]  /*0700*/  ISETP.GE.U32.AND.EX P0, PT, R17, UR5, PT, P0 ;  /* 0x0000000511007c0c */ /* 0x000fda000bf06100 */
[----:B------:R-:W-:Y:S05]  /*0710*/  @P0 BRA `(.L_x_4) ;  /* 0x0000000400580947 */ /* 0x000fea0003800000 */
[----:B------:R-:W0:Y:S01]  /*0720*/  LDC.64 R20, c[0x0][0x628] ;  /* 0x00018a00ff147b82 */ /* 0x000e220000000a00 */
[----:B------:R-:W-:Y:S02]  /*0730*/  IMAD.MOV.U32 R8, RZ, RZ, R16 ;  /* 0x000000ffff087224 */ /* 0x000fe400078e0010 */
[----:B------:R-:W-:-:S05]  /*0740*/  IMAD.MOV.U32 R9, RZ, RZ, R17 ;  /* 0x000000ffff097224 */ /* 0x000fca00078e0011 */
[----:B------:R-:W1:Y:S08]  /*0750*/  LDC R0, c[0x0][0x630] ;  /* 0x00018c00ff007b82 */ /* 0x000e700000000800 */
[----:B------:R-:W2:Y:S01]  /*0760*/  LDC.64 R22, c[0x0][0x620] ;  /* 0x00018800ff167b82 */ /* 0x000ea20000000a00 */
[----:B0-----:R-:W-:-:S04]  /*0770*/  ISETP.NE.U32.AND P0, PT, R20, RZ, PT ;  /* 0x000000ff1400720c */ /* 0x001fc80003f05070 */
[----:B------:R-:W-:-:S13]  /*0780*/  ISETP.NE.AND.EX P0, PT, R21, RZ, PT, P0 ;  /* 0x000000ff1500720c */ /* 0x000fda0003f05300 */
[----:B-12---:R-:W-:Y:S05]  /*0790*/  @!P0 BRA `(.L_x_5) ;  /* 0x0000000000288947 */ /* 0x006fea0003800000 */
[----:B------:R-:W0:Y:S02]  /*07a0*/  LDC R13, c[0x0][0x634] ;  /* 0x00018d00ff0d7b82 */ /* 0x000e240000000800 */
[----:B0-----:R-:W-:-:S05]  /*07b0*/  IADD3 R13, P0, R16, R13, RZ ;  /* 0x0000000d100d7210 */ /* 0x001fca0007f1e0ff */
[----:B------:R-:W-:-:S04]  /*07c0*/  IMAD.X R15, RZ, RZ, R17, P0 ;  /* 0x000000ffff0f7224 */ /* 0x000fc800000e0611 */
[----:B------:R-:W-:-:S04]  /*07d0*/  IMAD.WIDE.U32 R8, R15, R20, RZ ;  /* 0x000000140f087225 */ /* 0x000fc800078e00ff */
[----:B------:R-:W-:-:S04]  /*07e0*/  IMAD.WIDE.U32 R10, P0, R13, R21, R8 ;  /* 0x000000150d0a7225 */ /* 0x000fc80007800008 */
[----:B------:R-:W-:-:S04]  /*07f0*/  IMAD.WIDE.U32 R8, R13, R20, RZ ;  /* 0x000000140d087225 */ /* 0x000fc800078e00ff */
[----:B------:R-:W-:Y:S01]  /*0800*/  IMAD.X R13, RZ, RZ, RZ, P0 ;  /* 0x000000ffff0d7224 */ /* 0x000fe200000e06ff */
[----:B------:R-:W-:Y:S01]  /*0810*/  IADD3 RZ, P0, R9, R10, RZ ;  /* 0x0000000a09ff7210 */ /* 0x000fe20007f1e0ff */
[----:B------:R-:W-:-:S04]  /*0820*/  IMAD.MOV.U32 R12, RZ, RZ, R11 ;  /* 0x000000ffff0c7224 */ /* 0x000fc800078e000b */
[----:B------:R-:W-:-:S08]  /*0830*/  IMAD.WIDE.U32.X R8, R15, R21, R12, P0 ;  /* 0x000000150f087225 */ /* 0x000fd000000e040c */
.L_x_5:
[-CC-:B------:R-:W-:Y:S01]  /*0840*/  SHF.R.U64 R25, R8, R0.reuse, R9.reuse ;  /* 0x0000000008197219 */ /* 0x180fe20000001209 */
[----:B------:R-:W0:Y:S01]  /*0850*/  LDC R12, c[0x0][0x618] ;  /* 0x00018600ff0c7b82 */ /* 0x000e220000000800 */
[----:B------:R-:W-:Y:S01]  /*0860*/  SHF.R.U32.HI R7, RZ, R0, R9 ;  /* 0x00000000ff077219 */ /* 0x000fe20000011609 */
[----:B------:R-:W-:Y:S01]  /*0870*/  ULDC UR4, c[0x0][0x150] ;  /* 0x0000540000047ab9 */ /* 0x000fe20000000800 */
[----:B------:R-:W-:Y:S02]  /*0880*/  IADD3 R11, P0, RZ, -R25, RZ ;  /* 0x80000019ff0b7210 */ /* 0x000fe40007f1e0ff */
[----:B------:R-:W-:-:S03]  /*0890*/  I2FP.F32.U32 R0, R6 ;  /* 0x0000000600007245 */ /* 0x000fc60000201000 */
[----:B------:R-:W1:Y:S01]  /*08a0*/  LDC.64 R30, c[0x0][0x640] ;  /* 0x00019000ff1e7b82 */ /* 0x000e620000000a00 */
[----:B------:R-:W-:Y:S02]  /*08b0*/  IMAD.X R13, RZ, RZ, ~R7, P0 ;  /* 0x000000ffff0d7224 */ /* 0x000fe400000e0e07 */
[----:B------:R-:W-:Y:S01]  /*08c0*/  FMUL R0, R0, UR4 ;  /* 0x0000000400007c20 */ /* 0x000fe20008400000 */
[----:B------:R-:W-:Y:S01]  /*08d0*/  IMAD.WIDE.U32 R8, R11, R22, R16 ;  /* 0x000000160b087225 */ /* 0x000fe200078e0010 */
[----:B------:R-:W-:-:S03]  /*08e0*/  ULDC UR4, c[0x0][0x154] ;  /* 0x0000550000047ab9 */ /* 0x000fc60000000800 */
[----:B------:R-:W-:Y:S01]  /*08f0*/  IMAD R10, R13, R22, RZ ;  /* 0x000000160d0a7224 */ /* 0x000fe200078e02ff */
[----:B------:R-:W2:Y:S01]  /*0900*/  LDC R7, c[0x0][0x144] ;  /* 0x00005100ff077b82 */ /* 0x000ea20000000800 */
[----:B------:R-:W3:Y:S02]  /*0910*/  F2I.U32.TRUNC.NTZ R0, R0 ;  /* 0x0000000000007305 */ /* 0x000ee4000020f000 */
[----:B------:R-:W-:-:S04]  /*0920*/  IMAD R11, R11, R23, R10 ;  /* 0x000000170b0b7224 */ /* 0x000fc800078e020a */
[----:B------:R-:W-:Y:S01]  /*0930*/  IMAD.IADD R9, R9, 0x1, R11 ;  /* 0x0000000109097824 */ /* 0x000fe200078e020b */
[----:B------:R-:W4:Y:S01]  /*0940*/  LDC R24, c[0x0][0x608] ;  /* 0x00018200ff187b82 */ /* 0x000f220000000800 */
[----:B------:R-:W-:-:S03]  /*0950*/  IMAD.MOV.U32 R11, RZ, RZ, -0x1 ;  /* 0xffffffffff0b7424 */ /* 0x000fc600078e00ff */
[-CC-:B0-----:R-:W-:Y:S02]  /*0960*/  SHF.R.U64 R22, R8, R12.reuse, R9.reuse ;  /* 0x0000000c08167219 */ /* 0x181fe40000001209 */
[----:B------:R-:W-:Y:S02]  /*0970*/  I2FP.F32.U32 R8, R5 ;  /* 0x0000000500087245 */ /* 0x000fe40000201000 */
[----:B------:R-:W0:Y:S01]  /*0980*/  LDC R28, c[0x0][0x658] ;  /* 0x00019600ff1c7b82 */ /* 0x000e220000000800 */
[----:B-1----:R-:W-:Y:S01]  /*0990*/  ISETP.NE.U32.AND P0, PT, R30, RZ, PT ;  /* 0x000000ff1e00720c */ /* 0x002fe20003f05070 */
[----:B---3--:R-:W-:Y:S02]  /*09a0*/  IMAD.MOV R10, RZ, RZ, -R0 ;  /* 0x000000ffff0a7224 */ /* 0x008fe400078e0a00 */
[----:B------:R-:W-:Y:S01]  /*09b0*/  FMUL R8, R8, UR4 ;  /* 0x0000000408087c20 */ /* 0x000fe20008400000 */
[----:B------:R-:W-:Y:S02]  /*09c0*/  SHF.R.U32.HI R9, RZ, R12, R9 ;  /* 0x0000000cff097219 */ /* 0x000fe40000011609 */
[----:B------:R-:W-:Y:S01]  /*09d0*/  ISETP.NE.AND.EX P0, PT, R31, RZ, PT, P0 ;  /* 0x000000ff1f00720c */ /* 0x000fe20003f05300 */
[----:B------:R1:W3:Y:S01]  /*09e0*/  F2I.U32.TRUNC.NTZ R15, R8 ;  /* 0x00000008000f7305 */ /* 0x0002e2000020f000 */
[----:B------:R-:W1:Y:S01]  /*09f0*/  LDC R20, c[0x0][0x148] ;  /* 0x00005200ff147b82 */ /* 0x000e620000000800 */
[----:B--2---:R-:W-:-:S07]  /*0a00*/  IMAD R0, R7, R10, R6 ;  /* 0x0000000a07007224 */ /* 0x004fce00078e0206 */
[----:B------:R-:W2:Y:S01]  /*0a10*/  LDC R26, c[0x0][0x600] ;  /* 0x00018000ff1a7b82 */ /* 0x000ea20000000800 */
[-CC-:B----4-:R-:W-:Y:S02]  /*0a20*/  SHF.R.U64 R32, R22, R24.reuse, R9.reuse ;  /* 0x0000001816207219 */ /* 0x190fe40000001209 */
[----:B------:R-:W-:Y:S01]  /*0a30*/  SHF.R.U32.HI R7, RZ, R24, R9 ;  /* 0x00000018ff077219 */ /* 0x000fe20000011609 */
[----:B------:R-:W-:-:S04]  /*0a40*/  IMAD.MOV.U32 R9, RZ, RZ, 0x1 ;  /* 0x00000001ff097424 */ /* 0x000fc800078e00ff */
[----:B------:R-:W4:Y:S01]  /*0a50*/  LDC R21, c[0x0][0x648] ;  /* 0x00019200ff157b82 */ /* 0x000f220000000800 */
[-C--:B0-----:R-:W-:Y:S02]  /*0a60*/  SHF.L.U32 R6, R11, R28.reuse, RZ ;  /* 0x0000001c0b067219 */ /* 0x081fe400000006ff */
[--C-:B------:R-:W-:Y:S02]  /*0a70*/  SHF.R.U64 R24, R32, R28, R7.reuse ;  /* 0x0000001c20187219 */ /* 0x100fe40000001207 */
[----:B------:R-:W-:Y:S02]  /*0a80*/  LOP3.LUT R13, RZ, R6, RZ, 0x33, !PT ;  /* 0x00000006ff0d7212 */ /* 0x000fe400078e33ff */
[-C--:B------:R-:W-:Y:S01]  /*0a90*/  SHF.R.U32.HI R7, RZ, R28.reuse, R7 ;  /* 0x0000001cff077219 */ /* 0x080fe20000011607 */
[----:B------:R-:W0:Y:S01]  /*0aa0*/  LDC R23, c[0x0][0x638] ;  /* 0x00018e00ff177b82 */ /* 0x000e220000000800 */
[----:B------:R-:W-:Y:S01]  /*0ab0*/  SHF.L.U32 R12, R9, R28, RZ ;  /* 0x0000001c090c7219 */ /* 0x000fe200000006ff */
[----:B------:R-:W-:-:S06]  /*0ac0*/  IMAD.MOV.U32 R6, RZ, RZ, R24 ;  /* 0x000000ffff067224 */ /* 0x000fcc00078e0018 */
[----:B------:R-:W0:Y:S01]  /*0ad0*/  LDC R111, c[0x0][0x610] ;  /* 0x00018400ff6f7b82 */ /* 0x000e220000000800 */
[----:B-1-3--:R-:W-:Y:S05]  /*0ae0*/  @!P0 BRA `(.L_x_6) ;  /* 0x0000000000288947 */ /* 0x00afea0003800000 */
[----:B------:R-:W1:Y:S02]  /*0af0*/  LDC R11, c[0x0][0x64c] ;  /* 0x00019300ff0b7b82 */ /* 0x000e640000000800 */
[----:B-1----:R-:W-:-:S05]  /*0b00*/  IADD3 R11, P0, R24, R11, RZ ;  /* 0x0000000b180b7210 */ /* 0x002fca0007f1e0ff */
        /* <DEDUP_REMOVED lines=8> */
.L_x_6:
[----:B----4-:R-:W-:Y:S01]  /*0b90*/  SHF.R.U64 R6, R6, R21, R7 ;  /* 0x0000001506067219 */ /* 0x010fe20000001207 */
[----:B--2---:R-:W-:Y:S01]  /*0ba0*/  VIADD R7, R26, 0xffffffff ;  /* 0xffffffff1a077836 */ /* 0x004fe20000000000 */
[----:B------:R-:W-:Y:S01]  /*0bb0*/  LOP3.LUT R13, R32, R13, RZ, 0xc0, !PT ;  /* 0x0000000d200d7212 */ /* 0x000fe200078ec0ff */
[----:B------:R-:W-:Y:S02]  /*0bc0*/  IMAD.MOV R15, RZ, RZ, -R15 ;  /* 0x000000ffff0f7224 */ /* 0x000fe400078e0a0f */
[----:B------:R-:W-:Y:S02]  /*0bd0*/  IMAD.MOV R8, RZ, RZ, -R6 ;  /* 0x000000ffff087224 */ /* 0x000fe400078e0a06 */
[----:B------:R-:W-:Y:S01]  /*0be0*/  IMAD R13, R12, R6, R13 ;  /* 0x000000060c0d7224 */ /* 0x000fe200078e020d */
[----:B------:R-:W-:Y:S01]  /*0bf0*/  LOP3.LUT R6, R22, R7, RZ, 0xc0, !PT ;  /* 0x0000000716067212 */ /* 0x000fe200078ec0ff */
[----:B------:R-:W-:Y:S02]  /*0c00*/  @P3 IMAD R0, R20, R15, R5 ;  /* 0x0000000f14003224 */ /* 0x000fe400078e0205 */
[----:B0-----:R-:W-:-:S02]  /*0c10*/  IMAD R5, R8, R23, R24 ;  /* 0x0000001708057224 */ /* 0x001fc400078e0218 */
[----:B------:R-:W-:Y:S02]  /*0c20*/  IMAD R111, R13, R111, R0 ;  /* 0x0000006f0d6f7224 */ /* 0x000fe400078e0200 */
[----:B------:R-:W-:Y:S02]  /*0c30*/  IMAD R6, R5, R26, R6 ;  /* 0x0000001a05067224 */ /* 0x000fe400078e0206 */
[----:B------:R-:W-:Y:S02]  /*0c40*/  IMAD.MOV.U32 R0, RZ, RZ, 0x1 ;  /* 0x00000001ff007424 */ /* 0x000fe400078e00ff */
[----:B------:R-:W-:Y:S01]  /*0c50*/  IMAD.MOV.U32 R19, RZ, RZ, R25 ;  /* 0x000000ffff137224 */ /* 0x000fe200078e0019 */
[----:B------:R-:W-:Y:S02]  /*0c60*/  SEL R101, R6, R111, !P3 ;  /* 0x0000006f06657207 */ /* 0x000fe40005800000 */
[----:B------:R-:W-:-:S07]  /*0c70*/  SEL R111, R111, R6, !P3 ;  /* 0x000000066f6f7207 */ /* 0x000fce0005800000 */
.L_x_4:
[----:B------:R-:W-:-:S08]  /*0c80*/  NOP ;  /* 0x0000000000007918 */ /* 0x000fd00000000000 */
[----:B------:R-:W0:Y:S02]  /*0c90*/  USETMAXREG.TRY_ALLOC.CTAPOOL UP0, 0xe8 ;  /* 0x000000e8000079c8 */ /* 0x000e240008000600 */
[----:B0-----:R-:W-:-:S13]  /*0ca0*/  PLOP3.LUT P0, PT, PT, PT, UP0, 0x80, 0x0 ;  /* 0x000000000000781c */ /* 0x001fda0003f0f008 */
[----:B------:R-:W-:Y:S05]  /*0cb0*/  @!P0 BRA `(.L_x_4) ;  /* 0xfffffffc00f08947 */ /* 0x000fea000383ffff */
[----:B------:R-:W-:Y:S01]  /*0cc0*/  ULDC.64 UR4, c[0x0][0x598] ;  /* 0x0001660000047ab9 */ /* 0x000fe20000000a00 */
[----:B------:R-:W-:Y:S01]  /*0cd0*/  ULDC.64 UR36, c[0x0][0x208] ;  /* 0x0000820000247ab9 */ /* 0x000fe20000000a00 */
[----:B------:R-:W-:-:S04]  /*0ce0*/  ISETP.NE.U32.AND P0, PT, RZ, UR4, PT ;  /* 0x00000004ff007c0c */ /* 0x000fc8000bf05070 */
[----:B------:R-:W-:-:S13]  /*0cf0*/  ISETP.NE.AND.EX P0, PT, RZ, UR5, PT, P0 ;  /* 0x00000005ff007c0c */ /* 0x000fda000bf05300 */
[----:B------:R-:W-:Y:S05]  /*0d00*/  @!P0 BRA `(.L_x_7) ;  /* 0x00000000001c8947 */ /* 0x000fea0003800000 */
[----:B------:R-:W0:Y:S02]  /*0d10*/  LDC.64 R6, c[0x0][0x598] ;  /* 0x00016600ff067b82 */ /* 0x000e240000000a00 */
[----:B0-----:R-:W2:Y:S02]  /*0d20*/  LDG.E.64 R6, desc[UR36][R6.64] ;  /* 0x0000002406067981 */ /* 0x001ea4000c1e1b00 */
[----:B--2---:R-:W-:-:S04]  /*0d30*/  ISETP.NE.U32.AND P0, PT, R6, RZ, PT ;  /* 0x000000ff0600720c */ /* 0x004fc80003f05070 */
[----:B------:R-:W-:-:S13]  /*0d40*/  ISETP.NE.AND.EX P0, PT, R7, RZ, PT, P0 ;  /* 0x000000ff0700720c */ /* 0x000fda0003f05300 */
[----:B------:R-:W-:Y:S05]  /*0d50*/  @!P0 BRA `(.L_x_7) ;  /* 0x0000000000088947 */ /* 0x000fea0003800000 */
[----:B------:R0:W5:Y:S01]  /*0d60*/  LD.E R88, desc[UR36][R6.64] ;  /* 0x0000002406587980 */ /* 0x000162000c101900 */
[----:B------:R-:W-:Y:S05]  /*0d70*/  BRA `(.L_x_8) ;  /* 0x0000000000247947 */ /* 0x000fea0003800000 */
.L_x_7:
[----:B------:R-:W-:Y:S02]  /*0d80*/  ULDC.64 UR4, c[0x0][0x588] ;  /* 0x0001620000047ab9 */ /* 0x000fe40000000a00 */
[----:B------:R-:W-:-:S04]  /*0d90*/  ISETP.NE.U32.AND P0, PT, RZ, UR4, PT ;  /* 0x00000004ff007c0c */ /* 0x000fc8000bf05070 */
[----:B------:R-:W-:-:S13]  /*0da0*/  ISETP.NE.AND.EX P0, PT, RZ, UR5, PT, P0 ;  /* 0x00000005ff007c0c */ /* 0x000fda000bf05300 */
[----:B------:R-:W-:Y:S05]  /*0db0*/  @!P0 BRA `(.L_x_9) ;  /* 0x00000000000c8947 */ /* 0x000fea0003800000 */
[----:B------:R-:W0:Y:S02]  /*0dc0*/  LDC.64 R88, c[0x0][0x588] ;  /* 0x00016200ff587b82 */ /* 0x000e240000000a00 */
[----:B0-----:R1:W5:Y:S01]  /*0dd0*/  LDG.E R88, desc[UR36][R88.64] ;  /* 0x0000002458587981 */ /* 0x001362000c1e1900 */
[----:B------:R-:W-:Y:S05]  /*0de0*/  BRA `(.L_x_8) ;  /* 0x0000000000087947 */ /* 0x000fea0003800000 */
.L_x_9:
[----:B------:R-:W-:Y:S02]  /*0df0*/  ULDC UR4, c[0x0][0x580] ;  /* 0x0001600000047ab9 */ /* 0x000fe40000000800 */
[----:B------:R-:W-:-:S07]  /*0e00*/  IMAD.U32 R88, RZ, RZ, UR4 ;  /* 0x00000004ff587e24 */ /* 0x000fce000f8e00ff */
.L_x_8:
[----:B------:R-:W-:Y:S02]  /*0e10*/  ULDC.64 UR4, c[0x0][0x5a0] ;  /* 0x0001680000047ab9 */ /* 0x000fe40000000a00 */
[----:B------:R-:W-:-:S04]  /*0e20*/  ISETP.NE.U32.AND P0, PT, RZ, UR4, PT ;  /* 0x00000004ff007c0c */ /* 0x000fc8000bf05070 */
[----:B------:R-:W-:-:S13]  /*0e30*/  ISETP.NE.AND.EX P0, PT, RZ, UR5, PT, P0 ;  /* 0x00000005ff007c0c */ /* 0x000fda000bf05300 */
[----:B------:R-:W-:Y:S05]  /*0e40*/  @!P0 BRA `(.L_x_10) ;  /* 0x00000000001c8947 */ /* 0x000fea0003800000 */
[----:B0-----:R-:W0:Y:S02]  /*0e50*/  LDC.64 R6, c[0x0][0x5a0] ;  /* 0x00016800ff067b82 */ /* 0x001e240000000a00 */
[----:B0-----:R-:W2:Y:S02]  /*0e60*/  LDG.E.64 R6, desc[UR36][R6.64] ;  /* 0x0000002406067981 */ /* 0x001ea4000c1e1b00 */
[----:B--2---:R-:W-:-:S04]  /*0e70*/  ISETP.NE.U32.AND P0, PT, R6, RZ, PT ;  /* 0x000000ff0600720c */ /* 0x004fc80003f05070 */
[----:B------:R-:W-:-:S13]  /*0e80*/  ISETP.NE.AND.EX P0, PT, R7, RZ, PT, P0 ;  /* 0x000000ff0700720c */ /* 0x000fda0003f05300 */
[----:B------:R-:W-:Y:S05]  /*0e90*/  @!P0 BRA `(.L_x_10) ;  /* 0x0000000000088947 */ /* 0x000fea0003800000 */
[----:B-1----:R0:W5:Y:S01]  /*0ea0*/  LD.E R89, desc[UR36][R6.64] ;  /* 0x0000002406597980 */ /* 0x002162000c101900 */
[----:B------:R-:W-:Y:S05]  /*0eb0*/  BRA `(.L_x_11) ;  /* 0x0000000000247947 */ /* 0x000fea0003800000 */
.L_x_10:
[----:B------:R-:W-:Y:S02]  /*0ec0*/  ULDC.64 UR4, c[0x0][0x590] ;  /* 0x0001640000047ab9 */ /* 0x000fe40000000a00 */
[----:B------:R-:W-:-:S04]  /*0ed0*/  ISETP.NE.U32.AND P0, PT, RZ, UR4, PT ;  /* 0x00000004ff007c0c */ /* 0x000fc8000bf05070 */
[----:B------:R-:W-:-:S13]  /*0ee0*/  ISETP.NE.AND.EX P0, PT, RZ, UR5, PT, P0 ;  /* 0x00000005ff007c0c */ /* 0x000fda000bf05300 */
[----:B------:R-:W-:Y:S05]  /*0ef0*/  @!P0 BRA `(.L_x_12) ;  /* 0x00000000000c8947 */ /* 0x000fea0003800000 */
[----:B0-----:R-:W1:Y:S02]  /*0f00*/  LDC.64 R6, c[0x0][0x590] ;  /* 0x00016400ff067b82 */ /* 0x001e640000000a00 */
[----:B-1----:R1:W5:Y:S01]  /*0f10*/  LDG.E R89, desc[UR36][R6.64] ;  /* 0x0000002406597981 */ /* 0x002362000c1e1900 */
[----:B------:R-:W-:Y:S05]  /*0f20*/  BRA `(.L_x_11) ;  /* 0x0000000000087947 */ /* 0x000fea0003800000 */
.L_x_12:
[----:B------:R-:W-:Y:S02]  /*0f30*/  ULDC UR4, c[0x0][0x584] ;  /* 0x0001610000047ab9 */ /* 0x000fe40000000800 */
[----:B-1----:R-:W-:-:S07]  /*0f40*/  IMAD.U32 R89, RZ, RZ, UR4 ;  /* 0x00000004ff597e24 */ /* 0x002fce000f8e00ff */
.L_x_11:
[----:B------:R-:W-:-:S13]  /*0f50*/  LOP3.LUT P0, RZ, R0, 0xff, RZ, 0xc0, !PT ;  /* 0x000000ff00ff7812 */ /* 0x000fda000780c0ff */
[----:B------:R-:W-:Y:S05]  /*0f60*/  @!P0 EXIT ;  /* 0x000000000000894d */ /* 0x000fea0003800000 */
[----:B------:R-:W2:Y:S01]  /*0f70*/  LDC R94, c[0x0][0x658] ;  /* 0x00019600ff5e7b82 */ /* 0x000ea20000000800 */
[----:B------:R-:W-:Y:S01]  /*0f80*/  ULDC.64 UR6, c[0x0][0x288] ;  /* 0x0000a20000067ab9 */ /* 0x000fe20000000a00 */
[----:B------:R-:W-:Y:S01]  /*0f90*/  LOP3.LUT R14, R14, 0x1, RZ, 0xc0, !PT ;  /* 0x000000010e0e7812 */ /* 0x000fe200078ec0ff */
[----:B------:R-:W-:Y:S01]  /*0fa0*/  UIADD3 UR4, UR7, 0x3f, URZ ;  /* 0x0000003f07047890 */ /* 0x000fe2000fffe03f */
[----:B------:R-:W-:Y:S01]  /*0fb0*/  SHF.R.U32.HI R0, RZ, 0x2, R3 ;  /* 0x00000002ff007819 */ /* 0x000fe20000011603 */
[----:B01----:R-:W-:Y:S01]  /*0fc0*/  IMAD.MOV.U32 R7, RZ, RZ, -0x1 ;  /* 0xffffffffff077424 */ /* 0x003fe200078e00ff */
[----:B------:R-:W-:Y:S01]  /*0fd0*/  SHF.R.U32.HI R4, RZ, 0x1, R4 ;  /* 0x00000001ff047819 */ /* 0x000fe20000011604 */
[----:B------:R-:W-:Y:S01]  /*0fe0*/  USHF.R.S32.HI UR5, URZ, 0x1f, UR4 ;  /* 0x0000001f3f057899 */ /* 0x000fe20008011404 */
[----:B------:R-:W0:Y:S01]  /*0ff0*/  LDC.64 R90, c[0x0][0x5c8] ;  /* 0x00017200ff5a7b82 */ /* 0x000e220000000a00 */
[----:B------:R-:W-:Y:S01]  /*1000*/  IMAD.SHL.U32 R5, R14, 0x40, RZ ;  /* 0x000000400e057824 */ /* 0x000fe200078e00ff */
[----:B------:R-:W-:Y:S01]  /*1010*/  LOP3.LUT R0, R0, 0x7, RZ, 0xc0, !PT ;  /* 0x0000000700007812 */ /* 0x000fe200078ec0ff */
[----:B------:R-:W-:Y:S01]  /*1020*/  ULEA.HI UR5, UR5, UR4, URZ, 0x6 ;  /* 0x0000000405057291 */ /* 0x000fe2000f8f303f */
[----:B------:R-:W-:Y:S01]  /*1030*/  LOP3.LUT R23, R4, 0x30, RZ, 0xc0, !PT ;  /* 0x0000003004177812 */ /* 0x000fe200078ec0ff */
[----:B------:R-:W-:Y:S01]  /*1040*/  IMAD.MOV.U32 R9, RZ, RZ, 0x1 ;  /* 0x00000001ff097424 */ /* 0x000fe200078e00ff */
[--C-:B------:R-:W-:Y:S01]  /*1050*/  LOP3.LUT R22, R5, 0x40, R0.reuse, 0xe2, !PT ;  /* 0x0000004005167812 */ /* 0x100fe200078ee200 */
[----:B------:R-:W-:Y:S01]  /*1060*/  USHF.R.S32.HI UR43, URZ, 0x6, UR5 ;  /* 0x000000063f2b7899 */ /* 0x000fe20008011405 */
[----:B------:R-:W1:Y:S01]  /*1070*/  LDC R98, c[0x0][0x600] ;  /* 0x00018000ff627b82 */ /* 0x000e620000000800 */
[-C--:B------:R-:W-:Y:S01]  /*1080*/  IADD3 R5, RZ, -R23.reuse, -R0 ;  /* 0x80000017ff057210 */ /* 0x080fe20007ffe800 */
[----:B------:R-:W-:Y:S01]  /*1090*/  IMAD.U32 R6, RZ, RZ, UR6 ;  /* 0x00000006ff067e24 */ /* 0x000fe2000f8e00ff */
[C---:B------:R-:W-:Y:S01]  /*10a0*/  LOP3.LUT R95, R3.reuse, 0x3, RZ, 0xc0, !PT ;  /* 0x00000003035f7812 */ /* 0x040fe200078ec0ff */
[----:B------:R-:W-:Y:S01]  /*10b0*/  UISETP.LT.AND UP0, UPT, UR43, 0x1, UPT ;  /* 0x000000012b00788c */ /* 0x000fe2000bf01270 */
[----:B------:R-:W-:Y:S01]  /*10c0*/  LOP3.LUT R97, R3, 0x80, RZ, 0xc0, !PT ;  /* 0x0000008003617812 */ /* 0x000fe200078ec0ff */
[----:B------:R-:W-:Y:S01]  /*10d0*/  IMAD R5, R14, -0x40, R5 ;  /* 0xffffffc00e057824 */ /* 0x000fe200078e0205 */
[----:B------:R-:W-:Y:S01]  /*10e0*/  ULDC UR4, c[0x0][0x284] ;  /* 0x0000a10000047ab9 */ /* 0x000fe20000000800 */
[-C--:B--2---:R-:W-:Y:S01]  /*10f0*/  SHF.L.U32 R7, R7, R94.reuse, RZ ;  /* 0x0000005e07077219 */ /* 0x084fe200000006ff */
[----:B------:R-:W-:Y:S01]  /*1100*/  USEL UR44, UR43, 0x1, UP0 ;  /* 0x000000012b2c7887 */ /* 0x000fe20008000000 */
[----:B------:R-:W-:Y:S01]  /*1110*/  LOP3.LUT R22, R22, R23, RZ, 0xfc, !PT ;  /* 0x0000001716167212 */ /* 0x000fe200078efcff */
[----:B------:R-:W-:Y:S01]  /*1120*/  IMAD R95, R95, -0x2, R6 ;  /* 0xfffffffe5f5f7824 */ /* 0x000fe200078e0206 */
[----:B------:R-:W-:Y:S01]  /*1130*/  SHF.L.U32 R94, R9, R94, RZ ;  /* 0x0000005e095e7219 */ /* 0x000fe200000006ff */
[----:B------:R-:W-:Y:S01]  /*1140*/  IMAD.SHL.U32 R96, R3, 0x2, RZ ;  /* 0x0000000203607824 */ /* 0x000fe200078e00ff */
[----:B------:R-:W-:Y:S01]  /*1150*/  LOP3.LUT R116, R18, 0x1, RZ, 0xfc, !PT ;  /* 0x0000000112747812 */ /* 0x000fe200078efcff */
[----:B------:R-:W-:Y:S01]  /*1160*/  VIADD R100, R5, UR4 ;  /* 0x0000000405647c36 */ /* 0x000fe20008000000 */
[C-C-:B0-----:R-:W-:Y:S01]  /*1170*/  SHF.L.U64.HI R92, R90.reuse, 0x7, R91.reuse ;  /* 0x000000075a5c7819 */ /* 0x141fe2000001025b */
[----:B------:R-:W-:Y:S01]  /*1180*/  IMAD.MOV.U32 R23, RZ, RZ, RZ ;  /* 0x000000ffff177224 */ /* 0x000fe200078e00ff */
[C---:B------:R-:W-:Y:S01]  /*1190*/  SHF.L.U64.HI R93, R90.reuse, 0x3, R91 ;  /* 0x000000035a5d7819 */ /* 0x040fe2000001025b */
[C---:B------:R-:W-:Y:S01]  /*11a0*/  IMAD.SHL.U32 R91, R90.reuse, 0x80, RZ ;  /* 0x000000805a5b7824 */ /* 0x040fe200078e00ff */
[----:B------:R-:W-:Y:S01]  /*11b0*/  SHF.R.U32.HI R97, RZ, 0x7, R97 ;  /* 0x00000007ff617819 */ /* 0x000fe20000011661 */
[----:B------:R-:W-:Y:S01]  /*11c0*/  IMAD.SHL.U32 R90, R90, 0x8, RZ ;  /* 0x000000085a5a7824 */ /* 0x000fe200078e00ff */
[----:B------:R-:W-:Y:S01]  /*11d0*/  LOP3.LUT R99, RZ, R7, RZ, 0x33, !PT ;  /* 0x00000007ff637212 */ /* 0x000fe200078e33ff */
[----:B------:R-:W-:Y:S01]  /*11e0*/  UIADD3 UR44, UR43, -UR44, URZ ;  /* 0x8000002c2b2c7290 */ /* 0x000fe2000fffe03f */
[----:B-1----:R-:W-:Y:S01]  /*11f0*/  VIADD R98, R98, 0xffffffff ;  /* 0xffffffff62627836 */ /* 0x002fe20000000000 */
[----:B------:R-:W-:Y:S01]  /*1200*/  UMOV UR40, URZ ;  /* 0x0000003f00287c82 */ /* 0x000fe20008000000 */
[----:B------:R-:W-:-:S09]  /*1210*/  UMOV UR42, URZ ;  /* 0x0000003f002a7c82 */ /* 0x000fd20008000000 */
.L_x_156:
[----:B0-----:R-:W0:Y:S01]  /*1220*/  SHFL.IDX PT, R0, R97, RZ, 0x1f ;  /* 0x00001fff61007589 */ /* 0x001e2200000e0000 */
[----:B-1----:R-:W1:Y:S01]  /*1230*/  S2UR UR7, SR_CgaCtaId ;  /* 0x00000000000779c3 */ /* 0x002e620000008800 */
[----:B------:R-:W-:Y:S01]  /*1240*/  UMOV UR6, 0x400 ;  /* 0x0000040000067882 */ /* 0x000fe20000000000 */
[----:B0-----:R-:W-:Y:S01]  /*1250*/  R2UR UR4, R0 ;  /* 0x00000000000472ca */ /* 0x001fe200000e0000 */
[----:B-1----:R-:W-:-:S12]  /*1260*/  ULEA UR46, UR7, UR6, 0x18 ;  /* 0x00000006072e7291 */ /* 0x002fd8000f8ec03f */
[----:B------:R-:W-:-:S04]  /*1270*/  ULEA.HI UR5, UR4, UR4, URZ, 0x1 ;  /* 0x0000000404057291 */ /* 0x000fc8000f8f083f */
[----:B------:R-:W-:-:S04]  /*1280*/  ULOP3.LUT UR5, UR5, 0x7fffe, URZ, 0xc0, !UPT ;  /* 0x0007fffe05057892 */ /* 0x000fc8000f8ec03f */
[----:B------:R-:W-:-:S03]  /*1290*/  UIADD3 UR5, UR4, -UR5, URZ ;  /* 0x8000000504057290 */ /* 0x000fc6000fffe03f */
[----:B------:R-:W-:Y:S01]  /*12a0*/  ULDC UR4, c[0x0][0x28c] ;  /* 0x0000a30000047ab9 */ /* 0x000fe20000000800 */
[----:B------:R-:W-:Y:S01]  /*12b0*/  ULEA UR5, UR5, UR46, 0xd ;  /* 0x0000002e05057291 */ /* 0x000fe2000f8e683f */
[----:B------:R-:W-:-:S03]  /*12c0*/  ISETP.LT.AND P0, PT, RZ, UR4, PT ;  /* 0x00000004ff007c0c */ /* 0x000fc6000bf01270 */
[----:B------:R-:W-:-:S04]  /*12d0*/  UIADD3 UR5, UR5, 0x100, URZ ;  /* 0x0000010005057890 */ /* 0x000fc8000fffe03f */
[----:B------:R-:W-:-:S04]  /*12e0*/  USHF.R.U32.HI UR5, URZ, 0x4, UR5 ;  /* 0x000000043f057899 */ /* 0x000fc80008011605 */
[----:B------:R-:W-:-:S04]  /*12f0*/  ULOP3.LUT UR5, UR5, 0x3fff, URZ, 0xc0, !UPT ;  /* 0x00003fff05057892 */ /* 0x000fc8000f8ec03f */
[----:B------:R-:W-:Y:S01]  /*1300*/  ULOP3.LUT UR45, UR5, 0x10000, URZ, 0xfc, !UPT ;  /* 0x00010000052d7892 */ /* 0x000fe2000f8efc3f */
[----:B--234-:R-:W-:Y:S11]  /*1310*/  @P0 BRA `(.L_x_13) ;  /* 0x0000000000400947 */ /* 0x01cff60003800000 */
[----:B------:R-:W-:Y:S01]  /*1320*/  MOV R0, 0x0 ;  /* 0x0000000000007802 */ /* 0x000fe20000000f00 */
[----:B------:R-:W-:Y:S01]  /*1330*/  ULDC.64 UR4, c[0x4][0x68] ;  /* 0x01001a0000047ab9 */ /* 0x000fe20000000a00 */
[----:B------:R-:W-:Y:S01]  /*1340*/  ULDC.64 UR6, c[0x4][0x8] ;  /* 0x0100020000067ab9 */ /* 0x000fe20000000a00 */
[----:B------:R-:W-:Y:S01]  /*1350*/  IMAD.U32 R4, RZ, RZ, UR4 ;  /* 0x00000004ff047e24 */ /* 0x000fe2000f8e00ff */
[----:B------:R0:W1:Y:S01]  /*1360*/  LDC.64 R14, c[0x4][R0] ;  /* 0x01000000000e7b82 */ /* 0x0000620000000a00 */
[----:B------:R-:W-:Y:S01]  /*1370*/  IMAD.U32 R5, RZ, RZ, UR5 ;  /* 0x00000005ff057e24 */ /* 0x000fe2000f8e00ff */
[----:B------:R-:W-:Y:S01]  /*1380*/  ULDC.64 UR4, c[0x4][0x70] ;  /* 0x01001c0000047ab9 */ /* 0x000fe20000000a00 */
[----:B------:R-:W-:Y:S02]  /*1390*/  IMAD.U32 R10, RZ, RZ, UR6 ;  /* 0x00000006ff0a7e24 */ /* 0x000fe4000f8e00ff */
[----:B------:R-:W-:Y:S02]  /*13a0*/  IMAD.U32 R6, RZ, RZ, UR4 ;  /* 0x00000004ff067e24 */ /* 0x000fe4000f8e00ff */
[----:B------:R-:W-:-:S02]  /*13b0*/  IMAD.U32 R7, RZ, RZ, UR5 ;  /* 0x00000005ff077e24 */ /* 0x000fc4000f8e00ff */
[----:B------:R-:W-:Y:S02]  /*13c0*/  IMAD.U32 R11, RZ, RZ, UR7 ;  /* 0x00000007ff0b7e24 */ /* 0x000fe4000f8e00ff */
[----:B------:R-:W-:Y:S02]  /*13d0*/  IMAD.MOV.U32 R8, RZ, RZ, 0x1e1 ;  /* 0x000001e1ff087424 */ /* 0x000fe400078e00ff */
[----:B------:R-:W-:Y:S02]  /*13e0*/  IMAD.MOV.U32 R12, RZ, RZ, 0x1 ;  /* 0x00000001ff0c7424 */ /* 0x000fe400078e00ff */
[----:B0-----:R-:W-:-:S07]  /*13f0*/  IMAD.MOV.U32 R13, RZ, RZ, RZ ;  /* 0x000000ffff0d7224 */ /* 0x001fce00078e00ff */
[----:B------:R-:W-:-:S07]  /*1400*/  LEPC R20, `(.L_x_13) ;  /* 0x000000001014794e */ /* 0x000fce0000000000 */
[----:B-1---5:R-:W-:Y:S05]  /*1410*/  CALL.ABS.NOINC R14 ;  /* 0x000000000e007343 */ /* 0x022fea0003c00000 */
.L_x_13:
[----:B------:R-:W-:-:S13]  /*1420*/  ISETP.NE.AND P0, PT, R116, 0x3, PT ;  /* 0x000000037400780c */ /* 0x000fda0003f05270 */
[----:B------:R-:W-:Y:S05]  /*1430*/  @!P0 BRA `(.L_x_14) ;  /* 0x0000000000048947 */ /* 0x000fea0003800000 */
[----:B------:R-:W-:Y:S01]  /*1440*/  BPT.TRAP 0x1 ;  /* 0x000000040000795c */ /* 0x000fe20000300000 */
.L_x_14:
[----:B------:R-:W-:Y:S02]  /*1450*/  IMAD.U32 R3, RZ, RZ, UR42 ;  /* 0x0000002aff037e24 */ /* 0x000fe4000f8e00ff */
[----:B------:R-:W-:-:S03]  /*1460*/  IMAD.U32 R0, RZ, RZ, UR40 ;  /* 0x00000028ff007e24 */ /* 0x000fc6000f8e00ff */
[----:B------:R-:W-:Y:S02]  /*1470*/  LEA R3, R3, UR46, 0x3 ;  /* 0x0000002e03037c11 */ /* 0x000fe4000f8e18ff */
[----:B------:R-:W-:-:S04]  /*1480*/  SHF.L.U32 R0, R0, 0x1f, RZ ;  /* 0x0000001f00007819 */ /* 0x000fc800000006ff */
[----:B------:R0:W1:Y:S01]  /*1490*/  SYNCS.PHASECHK.TRANS64.TRYWAIT P1, [R3+URZ], R0 ;  /* 0x00000000030075a7 */ /* 0x000062000802017f */
[----:B------:R-:W-:Y:S05]  /*14a0*/  @!P0 BRA `(.L_x_15) ;  /* 0x0000000000048947 */ /* 0x000fea0003800000 */
[----:B------:R-:W-:Y:S01]  /*14b0*/  BPT.TRAP 0x1 ;  /* 0x000000040000795c */ /* 0x000fe20000300000 */
.L_x_15:
[----:B------:R-:W-:-:S05]  /*14c0*/  IMAD.U32 R4, RZ, RZ, UR44 ;  /* 0x0000002cff047e24 */ /* 0x000fca000f8e00ff */
[----:B------:R-:W-:Y:S01]  /*14d0*/  ISETP.GE.AND P2, PT, R4, 0x1, PT ;  /* 0x000000010400780c */ /* 0x000fe20003f46270 */
[----:B-1----:R-:W-:-:S12]  /*14e0*/  @P1 BRA `(.L_x_16) ;  /* 0x0000000000081947 */ /* 0x002fd80003800000 */
[----:B------:R-:W1:Y:S02]  /*14f0*/  SYNCS.PHASECHK.TRANS64.TRYWAIT P1, [R3+URZ], R0 ;  /* 0x00000000030075a7 */ /* 0x000e64000802017f */
[----:B-1----:R-:W-:Y:S05]  /*1500*/  @!P1 BRA `(.L_x_17) ;  /* 0x0000007800549947 */ /* 0x002fea0003800000 */
.L_x_16:
[----:B------:R-:W-:Y:S05]  /*1510*/  WARPSYNC.ALL ;  /* 0x0000000000007948 */ /* 0x000fea0003800000 */
[----:B------:R-:W-:Y:S01]  /*1520*/  UIADD3 UR4, UR46, 0x50100, URZ ;  /* 0x000501002e047890 */ /* 0x000fe2000fffe03f */
[----:B------:R-:W-:Y:S01]  /*1530*/  WARPGROUP.ARRIVE ;  /* 0x00000000000079c5 */ /* 0x000fe20000000000 */
[----:B------:R-:W-:Y:S02]  /*1540*/  ULEA UR6, UR42, UR45, 0xc ;  /* 0x0000002d2a067291 */ /* 0x000fe4000f8e603f */
[----:B------:R-:W-:Y:S01]  /*1550*/  USHF.R.U32.HI UR4, URZ, 0x4, UR4 ;  /* 0x000000043f047899 */ /* 0x000fe20008011604 */
[----:B------:R-:W-:Y:S01]  /*1560*/  UMOV UR13, 0x40000040 ;  /* 0x40000040000d7882 */ /* 0x000fe20000000000 */
[----:B------:R-:W-:-:S02]  /*1570*/  UMOV UR15, 0x40000040 ;  /* 0x40000040000f7882 */ /* 0x000fc40000000000 */
[----:B------:R-:W-:Y:S01]  /*1580*/  ULOP3.LUT UR4, UR4, 0x3fff, URZ, 0xc0, !UPT ;  /* 0x00003fff04047892 */ /* 0x000fe2000f8ec03f */
[----:B------:R-:W-:Y:S01]  /*1590*/  UMOV UR12, UR6 ;  /* 0x00000006000c7c82 */ /* 0x000fe20008000000 */
[----:B------:R-:W-:Y:S02]  /*15a0*/  UIADD3 UR5, UR6, 0x400, URZ ;  /* 0x0000040006057890 */ /* 0x000fe4000fffe03f */
[----:B------:R-:W-:Y:S02]  /*15b0*/  ULOP3.LUT UR8, UR4, 0x10000, URZ, 0xfc, !UPT ;  /* 0x0001000004087892 */ /* 0x000fe4000f8efc3f */
[----:B------:R-:W-:Y:S02]  /*15c0*/  UIADD3 UR7, UR6, 0x806, URZ ;  /* 0x0000080606077890 */ /* 0x000fe4000fffe03f */
[----:B------:R-:W-:Y:S02]  /*15d0*/  ULEA UR4, UR42, UR8, 0xa ;  /* 0x000000082a047291 */ /* 0x000fe4000f8e503f */
[----:B------:R-:W-:-:S02]  /*15e0*/  UIADD3 UR10, UR6, 0xc06, URZ ;  /* 0x00000c06060a7890 */ /* 0x000fc4000fffe03f */
[----:B------:R-:W-:-:S03]  /*15f0*/  UIADD3 UR9, UR4, 0x206, URZ ;  /* 0x0000020604097890 */ /* 0x000fc6000fffe03f */
[----:B------:R-:W-:Y:S02]  /*1600*/  UMOV UR14, UR4 ;  /* 0x00000004000e7c82 */ /* 0x000fe40008000000 */
[----:B------:R-:W-:Y:S01]  /*1610*/  HGMMA.64x64x8.F32.TF32 R56, gdesc[UR12], RZ, !UPT, gsb0 ;  /* 0x04e000000c3879f0 */ /* 0x000fe2000c0028ff */
[----:B------:R-:W-:Y:S01]  /*1620*/  UMOV UR12, UR5 ;  /* 0x00000005000c7c82 */ /* 0x000fe20008000000 */
[----:B------:R-:W-:Y:S01]  /*1630*/  UMOV UR13, 0x40000040 ;  /* 0x40000040000d7882 */ /* 0x000fe20000000000 */
[----:B------:R-:W-:Y:S01]  /*1640*/  UIADD3 UR5, UR6, 0x402, URZ ;  /* 0x0000040206057890 */ /* 0x000fe2000fffe03f */
[----:B------:R-:W-:Y:S02]  /*1650*/  WARPGROUP.DEPBAR.LE gsb0, 0x0 ;  /* 0x00008000000079c5 */ /* 0x000fe40000010000 */
[----:B------:R-:W-:-:S06]  /*1660*/  WARPGROUP.ARRIVE ;  /* 0x00000000000079c5 */ /* 0x000fcc0000000000 */
[----:B------:R-:W-:Y:S01]  /*1670*/  HGMMA.64x64x8.F32.TF32 R24, gdesc[UR12], RZ, !UPT, gsb0 ;  /* 0x04e000000c1879f0 */ /* 0x000fe2000c0028ff */
[----:B------:R-:W-:Y:S02]  /*1680*/  UIADD3 UR12, UR6, 0x2, URZ ;  /* 0x00000002060c7890 */ /* 0x000fe4000fffe03f */
[----:B------:R-:W-:Y:S01]  /*1690*/  UIADD3 UR14, UR4, 0x2, URZ ;  /* 0x00000002040e7890 */ /* 0x000fe2000fffe03f */
[----:B------:R-:W-:Y:S01]  /*16a0*/  UMOV UR13, 0x40000040 ;  /* 0x40000040000d7882 */ /* 0x000fe20000000000 */
[----:B------:R-:W-:Y:S01]  /*16b0*/  UMOV UR15, 0x40000040 ;  /* 0x40000040000f7882 */ /* 0x000fe20000000000 */
[----:B------:R-:W-:Y:S02]  /*16c0*/  WARPGROUP.DEPBAR.LE gsb0, 0x0 ;  /* 0x00008000000079c5 */ /* 0x000fe40000010000 */
[----:B------:R-:W-:-:S06]  /*16d0*/  WARPGROUP.ARRIVE ;  /* 0x00000000000079c5 */ /* 0x000fcc0000000000 */
[----:B------:R-:W-:Y:S01]  /*16e0*/  HGMMA.64x64x8.F32.TF32 R56, gdesc[UR12], R56, gsb0 ;  /* 0x04e000000c3879f0 */ /* 0x000fe20008002838 */
[----:B------:R-:W-:Y:S01]  /*16f0*/  UMOV UR12, UR5 ;  /* 0x00000005000c7c82 */ /* 0x000fe20008000000 */
[----:B------:R-:W-:Y:S01]  /*1700*/  UMOV UR13, 0x40000040 ;  /* 0x40000040000d7882 */ /* 0x000fe20000000000 */
[----:B------:R-:W-:Y:S01]  /*1710*/  UIADD3 UR5, UR6, 0x404, URZ ;  /* 0x0000040406057890 */ /* 0x000fe2000fffe03f */
[----:B------:R-:W-:Y:S02]  /*1720*/  WARPGROUP.DEPBAR.LE gsb0, 0x0 ;  /* 0x00008000000079c5 */ /* 0x000fe40000010000 */
[----:B------:R-:W-:-:S06]  /*1730*/  WARPGROUP.ARRIVE ;  /* 0x00000000000079c5 */ /* 0x000fcc0000000000 */
[----:B------:R-:W-:Y:S01]  /*1740*/  HGMMA.64x64x8.F32.TF32 R24, gdesc[UR12], R24, gsb0 ;  /* 0x04e000000c1879f0 */ /* 0x000fe20008002818 */
        /* <DEDUP_REMOVED lines=56> */
[----:B------:R-:W-:Y:S01]  /*1ad0*/  UMOV UR4, UR7 ;  /* 0x0000000700047c82 */ /* 0x000fe20008000000 */
[----:B------:R-:W-:Y:S01]  /*1ae0*/  UMOV UR6, UR9 ;  /* 0x0000000900067c82 */ /* 0x000fe20008000000 */
[----:B------:R-:W-:Y:S01]  /*1af0*/  UMOV UR7, 0x40000040 ;  /* 0x4000004000077882 */ /* 0x000fe20000000000 */
[----:B------:R-:W-:Y:S02]  /*1b00*/  WARPGROUP.DEPBAR.LE gsb0, 0x0 ;  /* 0x00008000000079c5 */ /* 0x000fe40000010000 */
[----:B------:R-:W-:-:S06]  /*1b10*/  WARPGROUP.ARRIVE ;  /* 0x00000000000079c5 */ /* 0x000fcc0000000000 */
[----:B------:R-:W-:Y:S01]  /*1b20*/  HGMMA.64x64x8.F32.TF32 R56, gdesc[UR12], R56, gsb0 ;  /* 0x04e000000c3879f0 */ /* 0x000fe20008002838 */
[----:B------:R-:W-:Y:S01]  /*1b30*/  UMOV UR12, UR5 ;  /* 0x00000005000c7c82 */ /* 0x000fe20008000000 */
[----:B------:R-:W-:Y:S01]  /*1b40*/  UMOV UR13, 0x40000040 ;  /* 0x40000040000d7882 */ /* 0x000fe20000000000 */
[----:B------:R-:W-:Y:S01]  /*1b50*/  UMOV UR5, 0x40000040 ;  /* 0x4000004000057882 */ /* 0x000fe20000000000 */
[----:B------:R-:W-:Y:S02]  /*1b60*/  WARPGROUP.DEPBAR.LE gsb0, 0x0 ;  /* 0x00008000000079c5 */ /* 0x000fe40000010000 */
[----:B------:R-:W-:-:S06]  /*1b70*/  WARPGROUP.ARRIVE ;  /* 0x00000000000079c5 */ /* 0x000fcc0000000000 */
[----:B------:R-:W-:Y:S03]  /*1b80*/  HGMMA.64x64x8.F32.TF32 R24, gdesc[UR12], R24, gsb0 ;  /* 0x04e000000c1879f0 */ /* 0x000fe60008002818 */
[----:B------:R-:W-:Y:S02]  /*1b90*/  WARPGROUP.DEPBAR.LE gsb0, 0x0 ;  /* 0x00008000000079c5 */ /* 0x000fe40000010000 */
[----:B------:R-:W-:-:S06]  /*1ba0*/  WARPGROUP.ARRIVE ;  /* 0x00000000000079c5 */ /* 0x000fcc0000000000 */
[----:B------:R-:W-:Y:S01]  /*1bb0*/  HGMMA.64x64x8.F32.TF32 R56, gdesc[UR4], R56, gsb0 ;  /* 0x04e00000043879f0 */ /* 0x000fe20008002838 */
[----:B------:R-:W-:Y:S01]  /*1bc0*/  UMOV UR4, UR10 ;  /* 0x0000000a00047c82 */ /* 0x000fe20008000000 */
[----:B------:R-:W-:Y:S01]  /*1bd0*/  UMOV UR5, 0x40000040 ;  /* 0x4000004000057882 */ /* 0x000fe20000000000 */
[----:B------:R-:W-:Y:S02]  /*1be0*/  WARPGROUP.DEPBAR.LE gsb0, 0x0 ;  /* 0x00008000000079c5 */ /* 0x000fe40000010000 */
[----:B------:R-:W-:-:S06]  /*1bf0*/  WARPGROUP.ARRIVE ;  /* 0x00000000000079c5 */ /* 0x000fcc0000000000 */
[----:B------:R-:W-:Y:S03]  /*1c00*/  HGMMA.64x64x8.F32.TF32 R24, gdesc[UR4], R24, gsb0 ;  /* 0x04e00000041879f0 */ /* 0x000fe60008002818 */
[----:B------:R-:W-:Y:S02]  /*1c10*/  WARPGROUP.DEPBAR.LE gsb0, 0x0 ;  /* 0x00008000000079c5 */ /* 0x000fe40000010000 */
[----:B------:R-:W-:Y:S05]  /*1c20*/  @!P2 BRA `(.L_x_18) ;  /* 0x00000008004ca947 */ /* 0x000fea0003800000 */
[----:B------:R-:W-:Y:S01]  /*1c30*/  UIADD3 UR13, UR42, 0x1, URZ ;  /* 0x000000012a0d7890 */ /* 0x000fe2000fffe03f */
[----:B01----:R-:W-:Y:S01]  /*1c40*/  IMAD.U32 R0, RZ, RZ, UR44 ;  /* 0x0000002cff007e24 */ /* 0x003fe2000f8e00ff */
[----:B------:R-:W-:Y:S02]  /*1c50*/  UMOV UR9, UR42 ;  /* 0x0000002a00097c82 */ /* 0x000fe40008000000 */
[----:B------:R-:W-:-:S04]  /*1c60*/  UISETP.NE.AND UP0, UPT, UR13, 0x5, UPT ;  /* 0x000000050d00788c */ /* 0x000fc8000bf05270 */
[----:B------:R-:W-:Y:S02]  /*1c70*/  USEL UR4, URZ, 0x1, UP0 ;  /* 0x000000013f047887 */ /* 0x000fe40008000000 */
[----:B------:R-:W-:Y:S02]  /*1c80*/  USEL UR13, UR13, URZ, UP0 ;  /* 0x0000003f0d0d7287 */ /* 0x000fe40008000000 */
[----:B------:R-:W-:-:S06]  /*1c90*/  ULOP3.LUT UR4, UR40, UR4, URZ, 0x3c, !UPT ;  /* 0x0000000428047292 */ /* 0x000fcc000f8e3c3f */
[----:B------:R-:W-:-:S07]  /*1ca0*/  IMAD.U32 R5, RZ, RZ, UR4 ;  /* 0x00000004ff057e24 */ /* 0x000fce000f8e00ff */
.L_x_25:
[----:B01----:R-:W-:Y:S05]  /*1cb0*/  @!P0 BRA `(.L_x_19) ;  /* 0x0000000000048947 */ /* 0x003fea0003800000 */
[----:B------:R-:W-:Y:S01]  /*1cc0*/  BPT.TRAP 0x1 ;  /* 0x000000040000795c */ /* 0x000fe20000300000 */
.L_x_19:
[----:B------:R-:W0:Y:S01]  /*1cd0*/  S2UR UR4, SR_CgaCtaId ;  /* 0x00000000000479c3 */ /* 0x000e220000008800 */
[----:B------:R-:W-:Y:S01]  /*1ce0*/  UMOV UR10, 0x400 ;  /* 0x00000400000a7882 */ /* 0x000fe20000000000 */
[----:B------:R-:W-:Y:S01]  /*1cf0*/  SHF.L.U32 R3, R5, 0x1f, RZ ;  /* 0x0000001f05037819 */ /* 0x000fe200000006ff */
[----:B0-----:R-:W-:-:S04]  /*1d00*/  ULEA UR10, UR4, UR10, 0x18 ;  /* 0x0000000a040a7291 */ /* 0x001fc8000f8ec03f */
[----:B------:R-:W-:-:S09]  /*1d10*/  ULEA UR4, UR13, UR10, 0x3 ;  /* 0x0000000a0d047291 */ /* 0x000fd2000f8e183f */
[----:B------:R0:W1:Y:S01]  /*1d20*/  SYNCS.PHASECHK.TRANS64.TRYWAIT P1, [UR4], R3 ;  /* 0x00000003ff0075a7 */ /* 0x0000620008020144 */
[----:B------:R-:W-:Y:S05]  /*1d30*/  @!P0 BRA `(.L_x_20) ;  /* 0x0000000000048947 */ /* 0x000fea0003800000 */
[----:B------:R-:W-:Y:S01]  /*1d40*/  BPT.TRAP 0x1 ;  /* 0x000000040000795c */ /* 0x000fe20000300000 */
.L_x_20:
[----:B-1----:R-:W-:Y:S05]  /*1d50*/  @P1 BRA `(.L_x_21) ;  /* 0x0000000000081947 */ /* 0x002fea0003800000 */
[----:B------:R-:W1:Y:S02]  /*1d60*/  SYNCS.PHASECHK.TRANS64.TRYWAIT P1, [UR4], R3 ;  /* 0x00000003ff0075a7 */ /* 0x000e640008020144 */
[----:B-1----:R-:W-:Y:S05]  /*1d70*/  @!P1 BRA `(.L_x_22) ;  /* 0x00000070004c9947 */ /* 0x002fea0003800000 */
.L_x_21:
[----:B------:R-:W-:Y:S01]  /*1d80*/  ULEA UR12, UR13, UR8, 0xa ;  /* 0x000000080d0c7291 */ /* 0x000fe2000f8e503f */
[----:B------:R-:W-:Y:S01]  /*1d90*/  WARPGROUP.ARRIVE ;  /* 0x00000000000079c5 */ /* 0x000fe20000000000 */
[----:B------:R-:W-:Y:S01]  /*1da0*/  ULEA UR11, UR13, UR45, 0xc ;  /* 0x0000002d0d0b7291 */ /* 0x000fe2000f8e603f */
[----:B------:R-:W-:Y:S01]  /*1db0*/  UMOV UR7, 0x40000040 ;  /* 0x4000004000077882 */ /* 0x000fe20000000000 */
[----:B------:R-:W-:Y:S02]  /*1dc0*/  UMOV UR5, 0x40000040 ;  /* 0x4000004000057882 */ /* 0x000fe40000000000 */
[----:B------:R-:W-:Y:S01]  /*1dd0*/  UIADD3 UR14, UR11, 0x400, URZ ;  /* 0x000004000b0e7890 */ /* 0x000fe2000fffe03f */
[----:B------:R-:W-:Y:S02]  /*1de0*/  UMOV UR6, UR12 ;  /* 0x0000000c00067c82 */ /* 0x000fe40008000000 */
[----:B------:R-:W-:Y:S02]  /*1df0*/  UMOV UR4, UR11 ;  /* 0x0000000b00047c82 */ /* 0x000fe40008000000 */
[----:B------:R-:W-:Y:S01]  /*1e00*/  HGMMA.64x64x8.F32.TF32 R56, gdesc[UR4], R56, gsb0 ;  /* 0x04e00000043879f0 */ /* 0x000fe20008002838 */
[----:B------:R-:W-:Y:S01]  /*1e10*/  UMOV UR5, 0x40000040 ;  /* 0x4000004000057882 */ /* 0x000fe20000000000 */
[----:B------:R-:W-:Y:S01]  /*1e20*/  UMOV UR4, UR14 ;  /* 0x0000000e00047c82 */ /* 0x000fe20008000000 */
[----:B------:R-:W-:Y:S01]  /*1e30*/  UIADD3 UR14, UR11, 0x402, URZ ;  /* 0x000004020b0e7890 */ /* 0x000fe2000fffe03f */
[----:B------:R-:W-:-:S02]  /*1e40*/  WARPGROUP.DEPBAR.LE gsb0, 0x0 ;  /* 0x00008000000079c5 */ /* 0x000fc40000010000 */
        /* <DEDUP_REMOVED lines=76> */
[----:B------:R-:W-:Y:S02]  /*2310*/  WARPGROUP.DEPBAR.LE gsb0, 0x0 ;  /* 0x00008000000079c5 */ /* 0x000fe40000010000 */
[----:B------:R-:W-:-:S06]  /*2320*/  WARPGROUP.ARRIVE ;  /* 0x00000000000079c5 */ /* 0x000fcc0000000000 */
[----:B------:R-:W-:Y:S01]  /*2330*/  HGMMA.64x64x8.F32.TF32 R24, gdesc[UR4], R24, gsb0 ;  /* 0x04e00000041879f0 */ /* 0x000fe20008002818 */
[----:B------:R-:W-:Y:S02]  /*2340*/  UIADD3 UR6, UR12, 0x206, URZ ;  /* 0x000002060c067890 */ /* 0x000fe4000fffe03f */
[----:B------:R-:W-:Y:S01]  /*2350*/  UIADD3 UR4, UR11, 0x806, URZ ;  /* 0x000008060b047890 */ /* 0x000fe2000fffe03f */
[----:B------:R-:W-:Y:S01]  /*2360*/  UMOV UR7, 0x40000040 ;  /* 0x4000004000077882 */ /* 0x000fe20000000000 */
[----:B------:R-:W-:Y:S01]  /*2370*/  UMOV UR5, 0x40000040 ;  /* 0x4000004000057882 */ /* 0x000fe20000000000 */
[----:B------:R-:W-:Y:S01]  /*2380*/  UIADD3 UR11, UR11, 0xc06, URZ ;  /* 0x00000c060b0b7890 */ /* 0x000fe2000fffe03f */
        /* <DEDUP_REMOVED lines=10> */
[----:B------:R-:W-:Y:S01]  /*2430*/  BPT.TRAP 0x1 ;  /* 0x000000040000795c */ /* 0x000fe20000300000 */
.L_x_23:
[----:B------:R-:W-:Y:S01]  /*2440*/  ULEA UR10, UR9, UR10, 0x3 ;  /* 0x0000000a090a7291 */ /* 0x000fe2000f8e183f */
[----:B------:R-:W-:-:S03]  /*2450*/  ISETP.GT.U32.AND P1, PT, R18, 0x1, PT ;  /* 0x000000011200780c */ /* 0x000fc60003f24070 */
[----:B------:R-:W-:-:S04]  /*2460*/  UIADD3 UR10, UR10, 0x28, URZ ;  /* 0x000000280a0a7890 */ /* 0x000fc8000fffe03f */
[----:B------:R-:W-:-:S09]  /*2470*/  UPRMT UR10, URZ, 0x654, UR10 ;  /* 0x000006543f0a7896 */ /* 0x000fd2000800000a */
[----:B------:R-:W-:Y:S01]  /*2480*/  SYNCS.ARRIVE.TRANS64.RED.A1T0 RZ, [UR10], RZ ;  /* 0x000000ffffff79a7 */ /* 0x000fe2000810040a */
[----:B------:R-:W-:Y:S05]  /*2490*/  @P1 BRA `(.L_x_24) ;  /* 0x0000000000041947 */ /* 0x000fea0003800000 */
[----:B------:R-:W-:Y:S01]  /*24a0*/  BPT.TRAP 0x1 ;  /* 0x000000040000795c */ /* 0x000fe20000300000 */
.L_x_24:
[----:B------:R-:W-:Y:S01]  /*24b0*/  UIADD3 UR13, UR13, 0x1, URZ ;  /* 0x000000010d0d7890 */ /* 0x000fe2000fffe03f */
[C---:B------:R-:W-:Y:S01]  /*24c0*/  ISETP.GT.AND P1, PT, R0.reuse, 0x1, PT ;  /* 0x000000010000780c */ /* 0x040fe20003f24270 */
[----:B------:R-:W-:Y:S01]  /*24d0*/  UIADD3 UR9, UR9, 0x1, URZ ;  /* 0x0000000109097890 */ /* 0x000fe2000fffe03f */
[----:B------:R-:W-:Y:S01]  /*24e0*/  VIADD R0, R0, 0xffffffff ;  /* 0xffffffff00007836 */ /* 0x000fe20000000000 */
[----:B------:R-:W-:Y:S02]  /*24f0*/  UISETP.NE.AND UP0, UPT, UR13, 0x5, UPT ;  /* 0x000000050d00788c */ /* 0x000fe4000bf05270 */
[----:B------:R-:W-:Y:S02]  /*2500*/  UISETP.NE.AND UP1, UPT, UR9, 0x5, UPT ;  /* 0x000000050900788c */ /* 0x000fe4000bf25270 */
[----:B------:R-:W-:Y:S02]  /*2510*/  USEL UR4, URZ, 0x1, UP0 ;  /* 0x000000013f047887 */ /* 0x000fe40008000000 */
[----:B------:R-:W-:-:S02]  /*2520*/  USEL UR13, UR13, URZ, UP0 ;  /* 0x0000003f0d0d7287 */ /* 0x000fc40008000000 */
[----:B------:R-:W-:Y:S02]  /*2530*/  USEL UR9, UR9, URZ, UP1 ;  /* 0x0000003f09097287 */ /* 0x000fe40008800000 */
[----:B------:R-:W-:Y:S01]  /*2540*/  LOP3.LUT R5, R5, UR4, RZ, 0x3c, !PT ;  /* 0x0000000405057c12 */ /* 0x000fe2000f8e3cff */
[----:B------:R-:W-:Y:S09]  /*2550*/  @P1 BRA `(.L_x_25) ;  /* 0xfffffff400d41947 */ /* 0x000ff2000383ffff */
.L_x_18:
[----:B01----:R-:W0:Y:S02]  /*2560*/  LDC R0, c[0x0][0x28c] ;  /* 0x0000a300ff007b82 */ /* 0x003e240000000800 */
[----:B0-----:R-:W-:-:S13]  /*2570*/  ISETP.GE.AND P1, PT, R0, 0x1, PT ;  /* 0x000000010000780c */ /* 0x001fda0003f26270 */
[----:B------:R-:W-:Y:S05]  /*2580*/  @!P1 BRA `(.L_x_26) ;  /* 0x0000000000409947 */ /* 0x000fea0003800000 */
[----:B------:R-:W-:Y:S05]  /*2590*/  @!P0 BRA `(.L_x_27) ;  /* 0x0000000000048947 */ /* 0x000fea0003800000 */
[----:B------:R-:W-:Y:S01]  /*25a0*/  BPT.TRAP 0x1 ;  /* 0x000000040000795c */ /* 0x000fe20000300000 */
.L_x_27:
[----:B------:R-:W0:Y:S01]  /*25b0*/  S2UR UR7, SR_CgaCtaId ;  /* 0x00000000000779c3 */ /* 0x000e220000008800 */
[----:B------:R-:W-:Y:S01]  /*25c0*/  UIADD3 UR6, UR44, UR42, URZ ;  /* 0x0000002a2c067290 */ /* 0x000fe2000fffe03f */
[----:B------:R-:W-:-:S03]  /*25d0*/  ISETP.GT.U32.AND P0, PT, R18, 0x1, PT ;  /* 0x000000011200780c */ /* 0x000fc60003f04070 */
[----:B------:R-:W-:-:S04]  /*25e0*/  UIMAD.WIDE.U32 UR4, UR6, -0x33333333, URZ ;  /* 0xcccccccd060478a5 */ /* 0x000fc8000f8e003f */
[----:B------:R-:W-:-:S03]  /*25f0*/  USHF.R.U32.HI UR4, URZ, 0x2, UR5 ;  /* 0x000000023f047899 */ /* 0x000fc60008011605 */
[----:B------:R-:W-:Y:S01]  /*2600*/  UMOV UR5, 0x400 ;  /* 0x0000040000057882 */ /* 0x000fe20000000000 */
[----:B------:R-:W-:Y:S02]  /*2610*/  UIMAD UR6, UR4, -0x5, UR6 ;  /* 0xfffffffb040678a4 */ /* 0x000fe4000f8e0206 */
[----:B0-----:R-:W-:-:S04]  /*2620*/  ULEA UR5, UR7, UR5, 0x18 ;  /* 0x0000000507057291 */ /* 0x001fc8000f8ec03f */
[----:B------:R-:W-:-:S04]  /*2630*/  ULEA UR6, UR6, UR5, 0x3 ;  /* 0x0000000506067291 */ /* 0x000fc8000f8e183f */
[----:B------:R-:W-:-:S04]  /*2640*/  UIADD3 UR6, UR6, 0x28, URZ ;  /* 0x0000002806067890 */ /* 0x000fc8000fffe03f */
[----:B------:R-:W-:-:S09]  /*2650*/  UPRMT UR6, URZ, 0x654, UR6 ;  /* 0x000006543f067896 */ /* 0x000fd20008000006 */
[----:B------:R-:W-:Y:S01]  /*2660*/  SYNCS.ARRIVE.TRANS64.RED.A1T0 RZ, [UR6], RZ ;  /* 0x000000ffffff79a7 */ /* 0x000fe20008100406 */
[----:B------:R-:W-:Y:S05]  /*2670*/  @P0 BRA `(.L_x_26) ;  /* 0x0000000000040947 */ /* 0x000fea0003800000 */
[----:B------:R-:W-:Y:S01]  /*2680*/  BPT.TRAP 0x1 ;  /* 0x000000040000795c */ /* 0x000fe20000300000 */
.L_x_26:
[----:B------:R-:W-:Y:S01]  /*2690*/  IMAD.SHL.U32 R101, R101, 0x40, RZ ;  /* 0x0000004065657824 */ /* 0x000fe200078e00ff */
[----:B------:R-:W-:Y:S01]  /*26a0*/  UIADD3 UR42, UR43, UR42, URZ ;  /* 0x0000002a2b2a7290 */ /* 0x000fe2000fffe03f */
[----:B------:R-:W-:Y:S01]  /*26b0*/  SHF.R.S32.HI R9, RZ, 0x1f, R19 ;  /* 0x0000001fff097819 */ /* 0x000fe20000011413 */
[----:B------:R-:W-:Y:S01]  /*26c0*/  UISETP.GE.U32.AND UP1, UPT, UR43, 0x5, UPT ;  /* 0x000000052b00788c */ /* 0x000fe2000bf26070 */
[----:B------:R-:W-:Y:S01]  /*26d0*/  IMAD.SHL.U32 R3, R111, 0x100, RZ ;  /* 0x000001006f037824 */ /* 0x000fe200078e00ff */
[----:B------:R-:W-:Y:S01]  /*26e0*/  ULDC UR7, c[0x0][0x288] ;  /* 0x0000a20000077ab9 */ /* 0x000fe20000000800 */
[C---:B------:R-:W-:Y:S01]  /*26f0*/  LOP3.LUT R10, R101.reuse, 0x6, R96, 0xf8, !PT ;  /* 0x00000006650a7812 */ /* 0x040fe200078ef860 */
[----:B------:R-:W-:Y:S01]  /*2700*/  UISETP.GT.U32.AND UP0, UPT, UR42, 0x4, UPT ;  /* 0x000000042a00788c */ /* 0x000fe2000bf04070 */
[----:B------:R-:W-:Y:S01]  /*2710*/  ISETP.GE.AND P0, PT, R101, UR7, PT ;  /* 0x0000000765007c0c */ /* 0x000fe2000bf06270 */
[----:B------:R-:W-:Y:S01]  /*2720*/  ULDC.64 UR4, c[0x0][0x5d0] ;  /* 0x0001740000047ab9 */ /* 0x000fe20000000a00 */
[--C-:B------:R-:W-:Y:S01]  /*2730*/  SHF.R.S32.HI R11, RZ, 0x1f, R10.reuse ;  /* 0x0000001fff0b7819 */ /* 0x100fe2000001140a */
[----:B------:R-:W-:Y:S01]  /*2740*/  ULDC UR10, c[0x0][0x284] ;  /* 0x0000a100000a7ab9 */ /* 0x000fe20000000800 */
[----:B------:R-:W-:Y:S01]  /*2750*/  IMAD R0, R9, UR4, RZ ;  /* 0x0000000409007c24 */ /* 0x000fe2000f8e02ff */
[----:B------:R-:W-:Y:S01]  /*2760*/  UISETP.LT.U32.AND UP0, UPT, UR43, 0x5, UP0 ;  /* 0x000000052b00788c */ /* 0x000fe20008701070 */
[----:B------:R-:W-:Y:S01]  /*2770*/  ISETP.GE.OR P0, PT, R3, UR10, P0 ;  /* 0x0000000a03007c0c */ /* 0x000fe20008706670 */
[----:B------:R-:W-:Y:S01]  /*2780*/  IMAD.WIDE.U32 R4, R19, UR4, R10 ;  /* 0x0000000413047c25 */ /* 0x000fe2000f8e000a */
[----:B------:R-:W-:Y:S01]  /*2790*/  ULDC.64 UR8, c[0x0][0x5c8] ;  /* 0x0001720000087ab9 */ /* 0x000fe20000000a00 */
[----:B------:R-:W-:-:S02]  /*27a0*/  USEL UR6, URZ, 0x1, !UP0 ;  /* 0x000000013f067887 */ /* 0x000fc4000c000000 */
[----:B------:R-:W-:Y:S01]  /*27b0*/  IMAD R7, R19, UR5, R0 ;  /* 0x0000000513077c24 */ /* 0x000fe2000f8e0200 */
[----:B------:R-:W-:Y:S01]  /*27c0*/  @UP1 UIMAD.WIDE.U32 UR4, UR42, -0x33333333, URZ ;  /* 0xcccccccd2a0418a5 */ /* 0x000fe2000f8e003f */
[----:B------:R-:W-:Y:S01]  /*27d0*/  IMAD.WIDE R110, R111, 0x100, R22 ;  /* 0x000001006f6e7825 */ /* 0x000fe200078e0216 */
[----:B------:R-:W-:Y:S02]  /*27e0*/  ULOP3.LUT UR40, UR40, UR6, URZ, 0x3c, !UPT ;  /* 0x0000000628287292 */ /* 0x000fe4000f8e3c3f */
[----:B------:R-:W-:Y:S01]  /*27f0*/  @UP1 USHF.R.U32.HI UR4, URZ, 0x2, UR5 ;  /* 0x000000023f041899 */ /* 0x000fe20008011605 */
[----:B------:R-:W-:Y:S02]  /*2800*/  IMAD.IADD R5, R5, 0x1, R7 ;  /* 0x0000000105057824 */ /* 0x000fe400078e0207 */
[----:B------:R-:W-:Y:S01]  /*2810*/  IMAD R7, R111, UR8, RZ ;  /* 0x000000086f077c24 */ /* 0x000fe2000f8e02ff */
[----:B------:R-:W-:Y:S01]  /*2820*/  @UP1 ULOP3.LUT UR40, UR40, 0x1, UR4, 0x78, !UPT ;  /* 0x0000000128281892 */ /* 0x000fe2000f8e7804 */
[----:B------:R-:W-:-:S04]  /*2830*/  IMAD.WIDE.U32 R112, R110, UR8, R4 ;  /* 0x000000086e707c25 */ /* 0x000fc8000f8e0004 */
[----:B------:R-:W-:Y:S02]  /*2840*/  IMAD R7, R110, UR9, R7 ;  /* 0x000000096e077c24 */ /* 0x000fe4000f8e0207 */
[----:B------:R-:W-:Y:S01]  /*2850*/  IMAD.MOV.U32 R0, RZ, RZ, -0x1 ;  /* 0xffffffffff007424 */ /* 0x000fe200078e00ff */
[----:B------:R-:W-:Y:S06]  /*2860*/  @P0 BRA `(.L_x_28) ;  /* 0x00000048002c0947 */ /* 0x000fec0003800000 */
[----:B-----5:R-:W-:Y:S01]  /*2870*/  FSETP.NEU.AND P1, PT, R89, RZ, PT ;  /* 0x000000ff5900720b */ /* 0x020fe20003f2d000 */
[----:B------:R-:W-:Y:S01]  /*2880*/  IMAD.IADD R4, R95, 0x1, -R101 ;  /* 0x000000015f047824 */ /* 0x000fe200078e0a65 */
[----:B------:R-:W-:Y:S01]  /*2890*/  BSSY B0, `(.L_x_28) ;  /* 0x0000488000007945 */ /* 0x000fe20003800000 */
[----:B------:R-:W-:Y:S02]  /*28a0*/  IMAD.IADD R3, R100, 0x1, -R3 ;  /* 0x0000000164037824 */ /* 0x000fe400078e0a03 */
[----:B------:R-:W-:Y:S01]  /*28b0*/  IMAD.IADD R21, R113, 0x1, R7 ;  /* 0x0000000171157824 */ /* 0x000fe200078e0207 */
[----:B------:R-:W-:-:S04]  /*28c0*/  ISETP.GT.AND P6, PT, R4, RZ, PT ;  /* 0x000000ff0400720c */ /* 0x000fc80003fc4270 */
[----:B------:R-:W-:-:S03]  /*28d0*/  ISETP.GT.AND P0, PT, R3, RZ, P6 ;  /* 0x000000ff0300720c */ /* 0x000fc60003704270 */
[----:B------:R-:W-:Y:S10]  /*28e0*/  @!P1 BRA `(.L_x_29) ;  /* 0x0000003000949947 */ /* 0x000ff40003800000 */
[----:B------:R-:W0:Y:S01]  /*28f0*/  LDC.64 R14, c[0x0][0x5b8] ;  /* 0x00016e00ff0e7b82 */ /* 0x000e220000000a00 */
[----:B------:R-:W-:-:S07]  /*2900*/  ULDC.64 UR4, c[0x0][0x5c0] ;  /* 0x0001700000047ab9 */ /* 0x000fce0000000a00 */
[----:B------:R-:W1:Y:S08]  /*2910*/  LDC.64 R106, c[0x0][0x5b0] ;  /* 0x00016c00ff6a7b82 */ /* 0x000e700000000a00 */
[----:B------:R-:W2:Y:S01]  /*2920*/  LDC.64 R12, c[0x0][0x5a8] ;  /* 0x00016a00ff0c7b82 */ /* 0x000ea20000000a00 */
[-C--:B0-----:R-:W-:Y:S02]  /*2930*/  IMAD R6, R9, R14.reuse, RZ ;  /* 0x0000000e09067224 */ /* 0x081fe400078e02ff */
[----:B------:R-:W-:-:S04]  /*2940*/  IMAD.WIDE.U32 R102, R19, R14, R10 ;  /* 0x0000000e13667225 */ /* 0x000fc800078e000a */
[----:B------:R-:W-:Y:S02]  /*2950*/  IMAD R123, R19, R15, R6 ;  /* 0x0000000f137b7224 */ /* 0x000fe400078e0206 */
[-C--:B-1----:R-:W-:Y:S02]  /*2960*/  IMAD R5, R111, R106.reuse, RZ ;  /* 0x0000006a6f057224 */ /* 0x082fe400078e02ff */
[----:B------:R-:W-:Y:S02]  /*2970*/  IMAD.IADD R105, R103, 0x1, R123 ;  /* 0x0000000167697824 */ /* 0x000fe400078e027b */
[----:B------:R-:W-:Y:S02]  /*2980*/  IMAD.MOV.U32 R104, RZ, RZ, R102 ;  /* 0x000000ffff687224 */ /* 0x000fe400078e0066 */
[C---:B------:R-:W-:Y:S02]  /*2990*/  IMAD R101, R110.reuse, R107, R5 ;  /* 0x0000006b6e657224 */ /* 0x040fe400078e0205 */
[----:B------:R-:W-:-:S04]  /*29a0*/  IMAD.WIDE.U32 R6, R110, R106, R104 ;  /* 0x0000006a6e067225 */ /* 0x000fc800078e0068 */
[----:B------:R-:W-:Y:S01]  /*29b0*/  IMAD.IADD R5, R7, 0x1, R101 ;  /* 0x0000000107057824 */ /* 0x000fe200078e0265 */
[----:B--2---:R-:W-:-:S04]  /*29c0*/  LEA R8, P1, R6, R12, 0x2 ;  /* 0x0000000c06087211 */ /* 0x004fc800078210ff */
[----:B------:R-:W-:-:S05]  /*29d0*/  LEA.HI.X R9, R6, R13, R5, 0x2, P1 ;  /* 0x0000000d06097211 */ /* 0x000fca00008f1405 */
[----:B------:R-:W2:Y:S01]  /*29e0*/  @P0 LDG.E.LTC128B R5, desc[UR36][R8.64] ;  /* 0x0000002408050981 */ /* 0x000ea2000c1e1920 */
[----:B------:R-:W-:Y:S01]  /*29f0*/  LEA R20, P1, R112, UR4, 0x2 ;  /* 0x0000000470147c11 */ /* 0x000fe2000f8210ff */
[-C--:B------:R-:W-:Y:S01]  /*2a00*/  IMAD.WIDE.U32 R6, R110, R106.reuse, R10 ;  /* 0x0000006a6e067225 */ /* 0x080fe200078e000a */
[----:B------:R-:W-:Y:S01]  /*2a10*/  ISETP.GT.AND P4, PT, R4, 0x1, PT ;  /* 0x000000010400780c */ /* 0x000fe20003f84270 */
[----:B------:R-:W-:Y:S01]  /*2a20*/  BSSY B1, `(.L_x_30) ;  /* 0x0000013000017945 */ /* 0x000fe20003800000 */
[----:B------:R-:W-:Y:S01]  /*2a30*/  LEA.HI.X R21, R112, UR5, R21, 0x2, P1 ;  /* 0x0000000570157c11 */ /* 0x000fe200088f1415 */
[----:B------:R-:W-:Y:S01]  /*2a40*/  IMAD.IADD R7, R101, 0x1, R7 ;  /* 0x0000000165077824 */ /* 0x000fe200078e0207 */
[----:B------:R-:W-:Y:S01]  /*2a50*/  ISETP.GT.AND P1, PT, R3, RZ, P4 ;  /* 0x000000ff0300720c */ /* 0x000fe20002724270 */
[C---:B------:R-:W-:Y:S01]  /*2a60*/  IMAD.SHL.U32 R112, R106.reuse, 0x8, RZ ;  /* 0x000000086a707824 */ /* 0x040fe200078e00ff */
[----:B------:R-:W-:Y:S02]  /*2a70*/  SHF.L.U64.HI R113, R106, 0x3, R107 ;  /* 0x000000036a717819 */ /* 0x000fe4000001026b */
[----:B------:R-:W-:Y:S01]  /*2a80*/  P2R R117, PR, RZ, 0x10 ;  /* 0x00000010ff757803 */ /* 0x000fe20000000000 */
[----:B------:R-:W-:Y:S01]  /*2a90*/  IMAD.WIDE.U32 R114, R110, R106, R112 ;  /* 0x0000006a6e727225 */ /* 0x000fe200078e0070 */
[----:B--2---:R-:W-:-:S05]  /*2aa0*/  LOP3.LUT R108, R5, 0xffffe000, RZ, 0xc0, !PT ;  /* 0xffffe000056c7812 */ /* 0x004fca00078ec0ff */
[----:B------:R-:W-:Y:S01]  /*2ab0*/  FMUL R15, R108, R89 ;  /* 0x000000596c0f7220 */ /* 0x000fe20000400000 */
[----:B------:R-:W-:-:S04]  /*2ac0*/  IMAD.WIDE.U32 R108, R19, R14, R6 ;  /* 0x0000000e136c7225 */ /* 0x000fc800078e0006 */
[----:B------:R-:W-:Y:S01]  /*2ad0*/  FFMA R15, R56, R88, R15 ;  /* 0x00000058380f7223 */ /* 0x000fe2000000000f */
[----:B------:R-:W-:Y:S01]  /*2ae0*/  IMAD.IADD R7, R123, 0x1, R109 ;  /* 0x000000017b077824 */ /* 0x000fe200078e026d */
[----:B------:R-:W-:-:S03]  /*2af0*/  LEA R6, P2, R108, R12, 0x2 ;  /* 0x0000000c6c067211 */ /* 0x000fc600078410ff */
[----:B------:R-:W-:Y:S02]  /*2b00*/  F2FP.TF32.F32.PACK_B R15, R15 ;  /* 0x0000000fff0f723e */ /* 0x000fe400024050ff */
[----:B------:R-:W-:-:S03]  /*2b10*/  LEA.HI.X R7, R108, R13, R7, 0x2, P2 ;  /* 0x0000000d6c077211 */ /* 0x000fc600010f1407 */
[----:B------:R0:W-:Y:S01]  /*2b20*/  @P0 STG.E desc[UR36][R20.64], R15 ;  /* 0x0000000f14000986 */ /* 0x0001e2000c101924 */
[----:B------:R-:W-:Y:S05]  /*2b30*/  @!P1 BRA `(.L_x_31) ;  /* 0x0000000000049947 */ /* 0x000fea0003800000 */
[----:B------:R1:W5:Y:S02]  /*2b40*/  LDG.E.LTC128B R5, desc[UR36][R6.64+0x4] ;  /* 0x0000042406057981 */ /* 0x000364000c1e1920 */
.L_x_31:
[----:B------:R-:W-:Y:S05]  /*2b50*/  BSYNC B1 ;  /* 0x0000000000017941 */ /* 0x000fea0003800000 */
.L_x_30:
[----:B-----5:R-:W-:Y:S01]  /*2b60*/  LOP3.LUT R8, R5, 0xffffe000, RZ, 0xc0, !PT ;  /* 0xffffe00005087812 */ /* 0x020fe200078ec0ff */
[----:B0-----:R-:W-:Y:S01]  /*2b70*/  IMAD.IADD R15, R101, 0x1, R115 ;  /* 0x00000001650f7824 */ /* 0x001fe200078e0273 */
[----:B------:R-:W-:Y:S01]  /*2b80*/  IADD3 R9, P2, R102, R114, RZ ;  /* 0x0000007266097210 */ /* 0x000fe20007f5e0ff */
[----:B------:R-:W-:Y:S01]  /*2b90*/  IMAD.MOV.U32 R101, RZ, RZ, R5 ;  /* 0x000000ffff657224 */ /* 0x000fe200078e0005 */
[----:B------:R-:W-:Y:S01]  /*2ba0*/  ISETP.GT.AND P0, PT, R3, 0x8, P6 ;  /* 0x000000080300780c */ /* 0x000fe20003704270 */
[----:B------:R-:W-:Y:S02]  /*2bb0*/  FMUL R8, R8, R89 ;  /* 0x0000005908087220 */ /* 0x000fe40000400000 */
[----:B------:R-:W-:Y:S02]  /*2bc0*/  IMAD.X R56, R15, 0x1, R105, P2 ;  /* 0x000000010f387824 */ /* 0x000fe400010e0669 */
[----:B------:R-:W-:Y:S01]  /*2bd0*/  FFMA R57, R57, R88, R8 ;  /* 0x0000005839397223 */ /* 0x000fe20000000008 */
[----:B------:R-:W-:-:S04]  /*2be0*/  LEA R8, P2, R9, R12, 0x2 ;  /* 0x0000000c09087211 */ /* 0x000fc800078410ff */
[----:B------:R-:W-:Y:S02]  /*2bf0*/  F2FP.TF32.F32.PACK_B R57, R57 ;  /* 0x00000039ff39723e */ /* 0x000fe400024050ff */
[----:B------:R-:W-:-:S03]  /*2c00*/  LEA.HI.X R9, R9, R13, R56, 0x2, P2 ;  /* 0x0000000d09097211 */ /* 0x000fc600010f1438 */
[----:B------:R0:W-:Y:S04]  /*2c10*/  @P1 STG.E desc[UR36][R20.64+0x4], R57 ;  /* 0x0000043914001986 */ /* 0x0001e8000c101924 */
[----:B------:R-:W2:Y:S01]  /*2c20*/  @P0 LDG.E.LTC128B R101, desc[UR36][R8.64] ;  /* 0x0000002408650981 */ /* 0x000ea2000c1e1920 */
[----:B------:R-:W-:Y:S01]  /*2c30*/  IADD3 R114, P1, R10, R114, RZ ;  /* 0x000000720a727210 */ /* 0x000fe20007f3e0ff */
[C---:B------:R-:W-:Y:S01]  /*2c40*/  IMAD.SHL.U32 R119, R90.reuse, 0x4, RZ ;  /* 0x000000045a777824 */ /* 0x040fe200078e00ff */
[----:B------:R-:W-:Y:S01]  /*2c50*/  SHF.L.U64.HI R121, R90, 0x2, R93 ;  /* 0x000000025a797819 */ /* 0x000fe2000001025d */
[----:B------:R-:W-:Y:S02]  /*2c60*/  BSSY B1, `(.L_x_32) ;  /* 0x0000010000017945 */ /* 0x000fe40003800000 */
[----:B------:R-:W-:Y:S01]  /*2c70*/  IMAD.X R115, R11, 0x1, R15, P1 ;  /* 0x000000010b737824 */ /* 0x000fe200008e060f */
[----:B------:R-:W-:-:S02]  /*2c80*/  IADD3 R108, P2, R119, R20, RZ ;  /* 0x00000014776c7210 */ /* 0x000fc40007f5e0ff */
[----:B------:R-:W-:Y:S01]  /*2c90*/  ISETP.GT.AND P1, PT, R3, 0x8, P4 ;  /* 0x000000080300780c */ /* 0x000fe20002724270 */
[----:B------:R-:W-:-:S04]  /*2ca0*/  IMAD.WIDE.U32 R114, R19, R14, R114 ;  /* 0x0000000e13727225 */ /* 0x000fc800078e0072 */
[----:B------:R-:W-:Y:S01]  /*2cb0*/  IMAD.X R109, R121, 0x1, R21, P2 ;  /* 0x00000001796d7824 */ /* 0x000fe200010e0615 */
[----:B--2---:R-:W-:-:S05]  /*2cc0*/  LOP3.LUT R56, R101, 0xffffe000, RZ, 0xc0, !PT ;  /* 0xffffe00065387812 */ /* 0x004fca00078ec0ff */
[----:B------:R-:W-:Y:S01]  /*2cd0*/  FMUL R5, R56, R89 ;  /* 0x0000005938057220 */ /* 0x000fe20000400000 */
[----:B------:R-:W-:-:S03]  /*2ce0*/  LEA R56, P3, R114, R12, 0x2 ;  /* 0x0000000c72387211 */ /* 0x000fc600078610ff */
[----:B------:R-:W-:Y:S01]  /*2cf0*/  FFMA R15, R58, R88, R5 ;  /* 0x000000583a0f7223 */ /* 0x000fe20000000005 */
[----:B------:R-:W-:-:S04]  /*2d00*/  IMAD.IADD R5, R123, 0x1, R115 ;  /* 0x000000017b057824 */ /* 0x000fc800078e0273 */
[----:B------:R-:W-:Y:S02]  /*2d10*/  F2FP.TF32.F32.PACK_B R15, R15 ;  /* 0x0000000fff0f723e */ /* 0x000fe400024050ff */
[----:B0-----:R-:W-:-:S03]  /*2d20*/  LEA.HI.X R57, R114, R13, R5, 0x2, P3 ;  /* 0x0000000d72397211 */ /* 0x001fc600018f1405 */
[----:B------:R0:W-:Y:S01]  /*2d30*/  @P0 STG.E desc[UR36][R108.64], R15 ;  /* 0x0000000f6c000986 */ /* 0x0001e2000c101924 */
[----:B------:R-:W-:Y:S05]  /*2d40*/  @!P1 BRA `(.L_x_33) ;  /* 0x0000000000049947 */ /* 0x000fea0003800000 */
[----:B------:R2:W5:Y:S02]  /*2d50*/  LDG.E.LTC128B R101, desc[UR36][R56.64+0x4] ;  /* 0x0000042438657981 */ /* 0x000564000c1e1920 */
.L_x_33:
[----:B------:R-:W-:Y:S05]  /*2d60*/  BSYNC B1 ;  /* 0x0000000000017941 */ /* 0x000fea0003800000 */
.L_x_32:
[----:B-----5:R-:W-:Y:S01]  /*2d70*/  LOP3.LUT R8, R101, 0xffffe000, RZ, 0xc0, !PT ;  /* 0xffffe00065087812 */ /* 0x020fe200078ec0ff */
[----:B------:R-:W-:Y:S01]  /*2d80*/  IMAD.MOV.U32 R58, RZ, RZ, R108 ;  /* 0x000000ffff3a7224 */ /* 0x000fe200078e006c */
[----:B------:R-:W-:Y:S01]  /*2d90*/  ISETP.GT.AND P4, PT, R4, 0x8, PT ;  /* 0x000000080400780c */ /* 0x000fe20003f84270 */
[----:B------:R-:W-:Y:S01]  /*2da0*/  BSSY B1, `(.L_x_34) ;  /* 0x000000b000017945 */ /* 0x000fe20003800000 */
[----:B0-----:R-:W-:Y:S02]  /*2db0*/  IMAD.SHL.U32 R15, R91, 0x4, RZ ;  /* 0x000000045b0f7824 */ /* 0x001fe400078e00ff */
[----:B------:R-:W-:Y:S01]  /*2dc0*/  FMUL R8, R8, R89 ;  /* 0x0000005908087220 */ /* 0x000fe20000400000 */
[----:B------:R-:W-:Y:S02]  /*2dd0*/  ISETP.GT.AND P0, PT, R3, RZ, P4 ;  /* 0x000000ff0300720c */ /* 0x000fe40002704270 */
[----:B------:R-:W-:Y:S01]  /*2de0*/  P2R R118, PR, RZ, 0x10 ;  /* 0x00000010ff767803 */ /* 0x000fe20000000000 */
[----:B------:R-:W-:Y:S01]  /*2df0*/  FFMA R5, R59, R88, R8 ;  /* 0x000000583b057223 */ /* 0x000fe20000000008 */
[----:B------:R-:W-:-:S04]  /*2e00*/  IMAD.MOV.U32 R59, RZ, RZ, R109 ;  /* 0x000000ffff3b7224 */ /* 0x000fc800078e006d */
[----:B------:R-:W-:-:S05]  /*2e10*/  F2FP.TF32.F32.PACK_B R5, R5 ;  /* 0x00000005ff05723e */ /* 0x000fca00024050ff */
[----:B------:R0:W-:Y:S01]  /*2e20*/  @P1 STG.E desc[UR36][R58.64+0x4], R5 ;  /* 0x000004053a001986 */ /* 0x0001e2000c101924 */
[----:B------:R-:W-:Y:S05]  /*2e30*/  @!P0 BRA `(.L_x_35) ;  /* 0x0000000000048947 */ /* 0x000fea0003800000 */
[----:B------:R3:W5:Y:S02]  /*2e40*/  LDG.E.LTC128B R101, desc[UR36][R6.64+0x20] ;  /* 0x0000202406657981 */ /* 0x000764000c1e1920 */
.L_x_35:
[----:B------:R-:W-:Y:S05]  /*2e50*/  BSYNC B1 ;  /* 0x0000000000017941 */ /* 0x000fea0003800000 */
.L_x_34:
[----:B-----5:R-:W-:Y:S01]  /*2e60*/  LOP3.LUT R114, R101, 0xffffe000, RZ, 0xc0, !PT ;  /* 0xffffe00065727812 */ /* 0x020fe200078ec0ff */
[----:B------:R-:W-:Y:S01]  /*2e70*/  BSSY B1, `(.L_x_36) ;  /* 0x000000d000017945 */ /* 0x000fe20003800000 */
[----:B0-----:R-:W-:Y:S02]  /*2e80*/  SHF.L.U64.HI R5, R91, 0x2, R92 ;  /* 0x000000025b057819 */ /* 0x001fe4000001025c */
[----:B------:R-:W-:Y:S01]  /*2e90*/  IADD3 R8, P1, P2, R15, R20, R119 ;  /* 0x000000140f087210 */ /* 0x000fe20007a3e077 */
[----:B------:R-:W-:Y:S01]  /*2ea0*/  FMUL R115, R114, R89 ;  /* 0x0000005972737220 */ /* 0x000fe20000400000 */
[----:B------:R-:W-:Y:S02]  /*2eb0*/  ISETP.GT.AND P3, PT, R4, 0x9, PT ;  /* 0x000000090400780c */ /* 0x000fe40003f64270 */
[----:B------:R-:W-:Y:S01]  /*2ec0*/  IADD3.X R9, R5, R21, R121, P1, P2 ;  /* 0x0000001505097210 */ /* 0x000fe20000fe4479 */
[----:B------:R-:W-:Y:S01]  /*2ed0*/  FFMA R115, R60, R88, R115 ;  /* 0x000000583c737223 */ /* 0x000fe20000000073 */
[----:B------:R-:W-:-:S02]  /*2ee0*/  ISETP.GT.AND P1, PT, R3, RZ, P3 ;  /* 0x000000ff0300720c */ /* 0x000fc40001f24270 */
[----:B------:R-:W-:Y:S02]  /*2ef0*/  P2R R114, PR, RZ, 0x8 ;  /* 0x00000008ff727803 */ /* 0x000fe40000000000 */
[----:B------:R-:W-:-:S05]  /*2f00*/  F2FP.TF32.F32.PACK_B R115, R115 ;  /* 0x00000073ff73723e */ /* 0x000fca00024050ff */
[----:B------:R0:W-:Y:S04]  /*2f10*/  @P0 STG.E desc[UR36][R20.64+0x20], R115 ;  /* 0x0000207314000986 */ /* 0x0001e8000c101924 */
[----:B------:R-:W-:Y:S05]  /*2f20*/  @!P1 BRA `(.L_x_37) ;  /* 0x0000000000049947 */ /* 0x000fea0003800000 */
[----:B------:R4:W5:Y:S02]  /*2f30*/  LDG.E.LTC128B R101, desc[UR36][R6.64+0x24] ;  /* 0x0000242406657981 */ /* 0x000964000c1e1920 */
.L_x_37:
[----:B------:R-:W-:Y:S05]  /*2f40*/  BSYNC B1 ;  /* 0x0000000000017941 */ /* 0x000fea0003800000 */
.L_x_36:
[----:B-----5:R-:W-:Y:S01]  /*2f50*/  LOP3.LUT R60, R101, 0xffffe000, RZ, 0xc0, !PT ;  /* 0xffffe000653c7812 */ /* 0x020fe200078ec0ff */
[----:B------:R-:W-:Y:S01]  /*2f60*/  BSSY B1, `(.L_x_38) ;  /* 0x0000008000017945 */ /* 0x000fe20003800000 */
[----:B------:R-:W-:-:S03]  /*2f70*/  ISETP.GT.AND P0, PT, R3, 0x8, P4 ;  /* 0x000000080300780c */ /* 0x000fc60002704270 */
[----:B------:R-:W-:-:S04]  /*2f80*/  FMUL R60, R60, R89 ;  /* 0x000000593c3c7220 */ /* 0x000fc80000400000 */
[----:B------:R-:W-:-:S05]  /*2f90*/  FFMA R61, R61, R88, R60 ;  /* 0x000000583d3d7223 */ /* 0x000fca000000003c */
[----:B------:R-:W-:-:S05]  /*2fa0*/  F2FP.TF32.F32.PACK_B R61, R61 ;  /* 0x0000003dff3d723e */ /* 0x000fca00024050ff */
[----:B------:R0:W-:Y:S01]  /*2fb0*/  @P1 STG.E desc[UR36][R20.64+0x24], R61 ;  /* 0x0000243d14001986 */ /* 0x0001e2000c101924 */
[----:B------:R-:W-:Y:S05]  /*2fc0*/  @!P0 BRA `(.L_x_39) ;  /* 0x0000000000048947 */ /* 0x000fea0003800000 */
[----:B------:R0:W5:Y:S02]  /*2fd0*/  LDG.E.LTC128B R101, desc[UR36][R56.64+0x20] ;  /* 0x0000202438657981 */ /* 0x000164000c1e1920 */
.L_x_39:
[----:B------:R-:W-:Y:S05]  /*2fe0*/  BSYNC B1 ;  /* 0x0000000000017941 */ /* 0x000fea0003800000 */
.L_x_38:
[----:B-----5:R-:W-:Y:S01]  /*2ff0*/  LOP3.LUT R60, R101, 0xffffe000, RZ, 0xc0, !PT ;  /* 0xffffe000653c7812 */ /* 0x020fe200078ec0ff */
[----:B------:R-:W-:Y:S01]  /*3000*/  BSSY B1, `(.L_x_40) ;  /* 0x0000008000017945 */ /* 0x000fe20003800000 */
[----:B------:R-:W-:-:S03]  /*3010*/  ISETP.GT.AND P1, PT, R3, 0x8, P3 ;  /* 0x000000080300780c */ /* 0x000fc60001f24270 */
[----:B0-----:R-:W-:-:S04]  /*3020*/  FMUL R61, R60, R89 ;  /* 0x000000593c3d7220 */ /* 0x001fc80000400000 */
[----:B------:R-:W-:-:S05]  /*3030*/  FFMA R61, R62, R88, R61 ;  /* 0x000000583e3d7223 */ /* 0x000fca000000003d */
[----:B------:R-:W-:-:S05]  /*3040*/  F2FP.TF32.F32.PACK_B R61, R61 ;  /* 0x0000003dff3d723e */ /* 0x000fca00024050ff */
[----:B------:R0:W-:Y:S01]  /*3050*/  @P0 STG.E desc[UR36][R58.64+0x20], R61 ;  /* 0x0000203d3a000986 */ /* 0x0001e2000c101924 */
[----:B------:R-:W-:Y:S05]  /*3060*/  @!P1 BRA `(.L_x_41) ;  /* 0x0000000000049947 */ /* 0x000fea0003800000 */
[----:B------:R0:W5:Y:S02]  /*3070*/  LDG.E.LTC128B R101, desc[UR36][R56.64+0x24] ;  /* 0x0000242438657981 */ /* 0x000164000c1e1920 */
.L_x_41:
[----:B------:R-:W-:Y:S05]  /*3080*/  BSYNC B1 ;  /* 0x0000000000017941 */ /* 0x000fea0003800000 */
.L_x_40:
[----:B-----5:R-:W-:Y:S01]  /*3090*/  LOP3.LUT R60, R101, 0xffffe000, RZ, 0xc0, !PT ;  /* 0xffffe000653c7812 */ /* 0x020fe200078ec0ff */
[----:B------:R-:W-:Y:S01]  /*30a0*/  BSSY B1, `(.L_x_42) ;  /* 0x000000c000017945 */ /* 0x000fe20003800000 */
[----:B------:R-:W-:Y:S02]  /*30b0*/  IADD3 R121, P0, R110, 0x80, RZ ;  /* 0x000000806e797810 */ /* 0x000fe40007f1e0ff */
[----:B------:R-:W-:Y:S01]  /*30c0*/  ISETP.GT.AND P2, PT, R4, 0x10, PT ;  /* 0x000000100400780c */ /* 0x000fe20003f44270 */
[----:B------:R-:W-:Y:S02]  /*30d0*/  FMUL R60, R60, R89 ;  /* 0x000000593c3c7220 */ /* 0x000fe40000400000 */
[----:B------:R-:W-:Y:S01]  /*30e0*/  IMAD.X R111, RZ, RZ, R111, P0 ;  /* 0x000000ffff6f7224 */ /* 0x000fe200000e066f */
[----:B------:R-:W-:Y:S01]  /*30f0*/  ISETP.GT.AND P0, PT, R3, RZ, P2 ;  /* 0x000000ff0300720c */ /* 0x000fe20001704270 */
[----:B------:R-:W-:Y:S01]  /*3100*/  FFMA R63, R63, R88, R60 ;  /* 0x000000583f3f7223 */ /* 0x000fe2000000003c */
[----:B------:R-:W-:-:S04]  /*3110*/  P2R R115, PR, RZ, 0x4 ;  /* 0x00000004ff737803 */ /* 0x000fc80000000000 */
[----:B------:R-:W-:-:S05]  /*3120*/  F2FP.TF32.F32.PACK_B R63, R63 ;  /* 0x0000003fff3f723e */ /* 0x000fca00024050ff */
[----:B------:R0:W-:Y:S02]  /*3130*/  @P1 STG.E desc[UR36][R58.64+0x24], R63 ;  /* 0x0000243f3a001986 */ /* 0x0001e4000c101924 */
[----:B------:R-:W-:Y:S05]  /*3140*/  @!P0 BRA `(.L_x_43) ;  /* 0x0000000000048947 */ /* 0x000fea0003800000 */
[----:B------:R0:W5:Y:S02]  /*3150*/  LDG.E.LTC128B R101, desc[UR36][R6.64+0x40] ;  /* 0x0000402406657981 */ /* 0x000164000c1e1920 */
.L_x_43:
[----:B------:R-:W-:Y:S05]  /*3160*/  BSYNC B1 ;  /* 0x0000000000017941 */ /* 0x000fea0003800000 */
.L_x_42:
[----:B-----5:R-:W-:Y:S01]  /*3170*/  LOP3.LUT R60, R101, 0xffffe000, RZ, 0xc0, !PT ;  /* 0xffffe000653c7812 */ /* 0x020fe200078ec0ff */
[-C--:B------:R-:W-:Y:S01]  /*3180*/  IMAD R62, R111, R106.reuse, RZ ;  /* 0x0000006a6f3e7224 */ /* 0x080fe200078e02ff */
[----:B------:R-:W-:Y:S01]  /*3190*/  ISETP.GT.AND P1, PT, R4, 0x11, PT ;  /* 0x000000110400780c */ /* 0x000fe20003f24270 */
[----:B------:R-:W-:Y:S02]  /*31a0*/  BSSY B1, `(.L_x_44) ;  /* 0x0000020000017945 */ /* 0x000fe40003800000 */
[----:B0-----:R-:W-:Y:S01]  /*31b0*/  FMUL R61, R60, R89 ;  /* 0x000000593c3d7220 */ /* 0x001fe20000400000 */
[C---:B------:R-:W-:Y:S02]  /*31c0*/  IMAD R103, R121.reuse, R107, R62 ;  /* 0x0000006b79677224 */ /* 0x040fe400078e023e */
[----:B------:R-:W-:-:S04]  /*31d0*/  IMAD.WIDE.U32 R62, R121, R106, R10 ;  /* 0x0000006a793e7225 */ /* 0x000fc800078e000a */
[----:B------:R-:W-:Y:S01]  /*31e0*/  FFMA R119, R64, R88, R61 ;  /* 0x0000005840777223 */ /* 0x000fe2000000003d */
[----:B------:R-:W-:-:S04]  /*31f0*/  IMAD.IADD R63, R103, 0x1, R63 ;  /* 0x00000001673f7824 */ /* 0x000fc800078e023f */
[----:B------:R-:W-:Y:S01]  /*3200*/  F2FP.TF32.F32.PACK_B R119, R119 ;  /* 0x00000077ff77723e */ /* 0x000fe200024050ff */
[----:B------:R-:W-:-:S04]  /*3210*/  IMAD.WIDE.U32 R60, R121, R106, R104 ;  /* 0x0000006a793c7225 */ /* 0x000fc800078e0068 */
[----:B------:R0:W-:Y:S01]  /*3220*/  @P0 STG.E desc[UR36][R20.64+0x40], R119 ;  /* 0x0000407714000986 */ /* 0x0001e2000c101924 */
[----:B------:R-:W-:Y:S01]  /*3230*/  IMAD.WIDE.U32 R110, R19, R14, R62 ;  /* 0x0000000e136e7225 */ /* 0x000fe200078e003e */
[----:B------:R-:W-:-:S03]  /*3240*/  LEA R62, P0, R60, R12, 0x2 ;  /* 0x0000000c3c3e7211 */ /* 0x000fc600078010ff */
[----:B------:R-:W-:Y:S02]  /*3250*/  IMAD.IADD R61, R61, 0x1, R103 ;  /* 0x000000013d3d7824 */ /* 0x000fe400078e0267 */
[----:B------:R-:W-:-:S03]  /*3260*/  IMAD.WIDE.U32 R106, R121, R106, R112 ;  /* 0x0000006a796a7225 */ /* 0x000fc600078e0070 */
[----:B------:R-:W-:Y:S01]  /*3270*/  LEA.HI.X R63, R60, R13, R61, 0x2, P0 ;  /* 0x0000000d3c3f7211 */ /* 0x000fe200000f143d */
[----:B------:R-:W-:Y:S01]  /*3280*/  IMAD.IADD R61, R123, 0x1, R111 ;  /* 0x000000017b3d7824 */ /* 0x000fe200078e026f */
[----:B------:R-:W-:Y:S01]  /*3290*/  LEA R60, P0, R110, R12, 0x2 ;  /* 0x0000000c6e3c7211 */ /* 0x000fe200078010ff */
[----:B------:R-:W-:-:S03]  /*32a0*/  IMAD.IADD R103, R103, 0x1, R107 ;  /* 0x0000000167677824 */ /* 0x000fc600078e026b */
[----:B------:R-:W-:Y:S02]  /*32b0*/  LEA.HI.X R61, R110, R13, R61, 0x2, P0 ;  /* 0x0000000d6e3d7211 */ /* 0x000fe400000f143d */
[----:B------:R-:W-:-:S05]  /*32c0*/  IADD3 R64, P0, R102, R106, RZ ;  /* 0x0000006a66407210 */ /* 0x000fca0007f1e0ff */
[----:B------:R-:W-:Y:S01]  /*32d0*/  IMAD.X R104, R103, 0x1, R105, P0 ;  /* 0x0000000167687824 */ /* 0x000fe200000e0669 */
[----:B------:R-:W-:-:S05]  /*32e0*/  IADD3 R102, P0, R10, R106, RZ ;  /* 0x0000006a0a667210 */ /* 0x000fca0007f1e0ff */
[----:B------:R-:W-:Y:S01]  /*32f0*/  IMAD.X R103, R11, 0x1, R103, P0 ;  /* 0x000000010b677824 */ /* 0x000fe200000e0667 */
[----:B------:R-:W-:Y:S01]  /*3300*/  LEA R10, P0, R64, R12, 0x2 ;  /* 0x0000000c400a7211 */ /* 0x000fe200078010ff */
[----:B------:R-:W-:-:S03]  /*3310*/  IMAD.WIDE.U32 R102, R19, R14, R102 ;  /* 0x0000000e13667225 */ /* 0x000fc600078e0066 */
[----:B------:R-:W-:Y:S01]  /*3320*/  LEA.HI.X R11, R64, R13, R104, 0x2, P0 ;  /* 0x0000000d400b7211 */ /* 0x000fe200000f1468 */
[----:B------:R-:W-:Y:S01]  /*3330*/  IMAD.IADD R14, R123, 0x1, R103 ;  /* 0x000000017b0e7824 */ /* 0x000fe200078e0267 */
[----:B------:R-:W-:-:S04]  /*3340*/  LEA R12, P0, R102, R12, 0x2 ;  /* 0x0000000c660c7211 */ /* 0x000fc800078010ff */
[----:B------:R-:W-:Y:S02]  /*3350*/  LEA.HI.X R13, R102, R13, R14, 0x2, P0 ;  /* 0x0000000d660d7211 */ /* 0x000fe400000f140e */
[----:B------:R-:W-:Y:S02]  /*3360*/  ISETP.GT.AND P0, PT, R3, RZ, P1 ;  /* 0x000000ff0300720c */ /* 0x000fe40000f04270 */
[----:B------:R-:W-:-:S11]  /*3370*/  P2R R102, PR, RZ, 0x2 ;  /* 0x00000002ff667803 */ /* 0x000fd60000000000 */
[----:B0-----:R-:W-:Y:S05]  /*3380*/  @!P0 BRA `(.L_x_45) ;  /* 0x0000000000048947 */ /* 0x001fea0003800000 */
[----:B------:R0:W5:Y:S02]  /*3390*/  LDG.E.LTC128B R101, desc[UR36][R6.64+0x44] ;  /* 0x0000442406657981 */ /* 0x000164000c1e1920 */
.L_x_45:
[----:B------:R-:W-:Y:S05]  /*33a0*/  BSYNC B1 ;  /* 0x0000000000017941 */ /* 0x000fea0003800000 */
.L_x_44:
[----:B-----5:R-:W-:Y:S01]  /*33b0*/  LOP3.LUT R14, R101, 0xffffe000, RZ, 0xc0, !PT ;  /* 0xffffe000650e7812 */ /* 0x020fe200078ec0ff */
[----:B------:R-:W-:Y:S04]  /*33c0*/  BSSY B1, `(.L_x_46) ;  /* 0x0000008000017945 */ /* 0x000fe80003800000 */
[----:B------:R-:W-:-:S04]  /*33d0*/  FMUL R14, R14, R89 ;  /* 0x000000590e0e7220 */ /* 0x000fc80000400000 */
[----:B------:R-:W-:-:S05]  /*33e0*/  FFMA R65, R65, R88, R14 ;  /* 0x0000005841417223 */ /* 0x000fca000000000e */
[----:B------:R-:W-:-:S05]  /*33f0*/  F2FP.TF32.F32.PACK_B R65, R65 ;  /* 0x00000041ff41723e */ /* 0x000fca00024050ff */
[----:B------:R0:W-:Y:S01]  /*3400*/  @P0 STG.E desc[UR36][R20.64+0x44], R65 ;  /* 0x0000444114000986 */ /* 0x0001e2000c101924 */
[----:B------:R-:W-:-:S13]  /*3410*/  ISETP.GT.AND P0, PT, R3, 0x8, P2 ;  /* 0x000000080300780c */ /* 0x000fda0001704270 */
[----:B0-----:R-:W-:Y:S05]  /*3420*/  @!P0 BRA `(.L_x_47) ;  /* 0x0000000000048947 */ /* 0x001fea0003800000 */
[----:B------:R0:W5:Y:S02]  /*3430*/  LDG.E.LTC128B R101, desc[UR36][R56.64+0x40] ;  /* 0x0000402438657981 */ /* 0x000164000c1e1920 */
.L_x_47:
[----:B------:R-:W-:Y:S05]  /*3440*/  BSYNC B1 ;  /* 0x0000000000017941 */ /* 0x000fea0003800000 */
.L_x_46:
        /* <DEDUP_REMOVED lines=9> */
.L_x_49:
[----:B------:R-:W-:Y:S05]  /*34e0*/  BSYNC B1 ;  /* 0x0000000000017941 */ /* 0x000fea0003800000 */
.L_x_48:
[----:B-----5:R-:W-:Y:S01]  /*34f0*/  LOP3.LUT R14, R101, 0xffffe000, RZ, 0xc0, !PT ;  /* 0xffffe000650e7812 */ /* 0x020fe200078ec0ff */
[----:B------:R-:W-:Y:S01]  /*3500*/  BSSY B1, `(.L_x_50) ;  /* 0x000000a000017945 */ /* 0x000fe20003800000 */
[----:B------:R-:W-:-:S03]  /*3510*/  ISETP.GT.AND P2, PT, R4, 0x18, PT ;  /* 0x000000180400780c */ /* 0x000fc60003f44270 */
[----:B------:R-:W-:Y:S01]  /*3520*/  FMUL R14, R14, R89 ;  /* 0x000000590e0e7220 */ /* 0x000fe20000400000 */
[----:B------:R-:W-:-:S03]  /*3530*/  P2R R103, PR, RZ, 0x4 ;  /* 0x00000004ff677803 */ /* 0x000fc60000000000 */
[----:B------:R-:W-:-:S05]  /*3540*/  FFMA R67, R67, R88, R14 ;  /* 0x0000005843437223 */ /* 0x000fca000000000e */
[----:B------:R-:W-:-:S05]  /*3550*/  F2FP.TF32.F32.PACK_B R67, R67 ;  /* 0x00000043ff43723e */ /* 0x000fca00024050ff */
[----:B------:R0:W-:Y:S01]  /*3560*/  @P0 STG.E desc[UR36][R58.64+0x44], R67 ;  /* 0x000044433a000986 */ /* 0x0001e2000c101924 */
[----:B------:R-:W-:-:S13]  /*3570*/  ISETP.GT.AND P0, PT, R3, RZ, P2 ;  /* 0x000000ff0300720c */ /* 0x000fda0001704270 */
[----:B0-----:R-:W-:Y:S05]  /*3580*/  @!P0 BRA `(.L_x_51) ;  /* 0x0000000000048947 */ /* 0x001fea0003800000 */
[----:B------:R0:W5:Y:S02]  /*3590*/  LDG.E.LTC128B R101, desc[UR36][R6.64+0x60] ;  /* 0x0000602406657981 */ /* 0x000164000c1e1920 */
.L_x_51:
[----:B------:R-:W-:Y:S05]  /*35a0*/  BSYNC B1 ;  /* 0x0000000000017941 */ /* 0x000fea0003800000 */
.L_x_50:
[----:B-----5:R-:W-:Y:S01]  /*35b0*/  LOP3.LUT R14, R101, 0xffffe000, RZ, 0xc0, !PT ;  /* 0xffffe000650e7812 */ /* 0x020fe200078ec0ff */
[----:B------:R-:W-:Y:S01]  /*35c0*/  BSSY B1, `(.L_x_52) ;  /* 0x000000a000017945 */ /* 0x000fe20003800000 */
[----:B------:R-:W-:-:S03]  /*35d0*/  ISETP.GT.AND P1, PT, R4, 0x19, PT ;  /* 0x000000190400780c */ /* 0x000fc60003f24270 */
[----:B------:R-:W-:-:S04]  /*35e0*/  FMUL R19, R14, R89 ;  /* 0x000000590e137220 */ /* 0x000fc80000400000 */
[----:B------:R-:W-:Y:S01]  /*35f0*/  FFMA R19, R68, R88, R19 ;  /* 0x0000005844137223 */ /* 0x000fe20000000013 */
[----:B------:R-:W-:-:S04]  /*3600*/  P2R R68, PR, RZ, 0x2 ;  /* 0x00000002ff447803 */ /* 0x000fc80000000000 */
[----:B------:R-:W-:-:S05]  /*3610*/  F2FP.TF32.F32.PACK_B R19, R19 ;  /* 0x00000013ff13723e */ /* 0x000fca00024050ff */
[----:B------:R0:W-:Y:S01]  /*3620*/  @P0 STG.E desc[UR36][R20.64+0x60], R19 ;  /* 0x0000601314000986 */ /* 0x0001e2000c101924 */
[----:B------:R-:W-:-:S13]  /*3630*/  ISETP.GT.AND P0, PT, R3, RZ, P1 ;  /* 0x000000ff0300720c */ /* 0x000fda0000f04270 */
[----:B0-----:R-:W-:Y:S05]  /*3640*/  @!P0 BRA `(.L_x_53) ;  /* 0x0000000000048947 */ /* 0x001fea0003800000 */
[----:B------:R0:W5:Y:S02]  /*3650*/  LDG.E.LTC128B R101, desc[UR36][R6.64+0x64] ;  /* 0x0000642406657981 */ /* 0x000164000c1e1920 */
.L_x_53:
[----:B------:R-:W-:Y:S05]  /*3660*/  BSYNC B1 ;  /* 0x0000000000017941 */ /* 0x000fea0003800000 */
.L_x_52:
        /* <DEDUP_REMOVED lines=9> */
.L_x_55:
[----:B------:R-:W-:Y:S05]  /*3700*/  BSYNC B1 ;  /* 0x0000000000017941 */ /* 0x000fea0003800000 */
.L_x_54:
        /* <DEDUP_REMOVED lines=9> */
.L_x_57:
[----:B------:R-:W-:Y:S05]  /*37a0*/  BSYNC B1 ;  /* 0x0000000000017941 */ /* 0x000fea0003800000 */
.L_x_56:
        /* <DEDUP_REMOVED lines=11> */
.L_x_59:
[----:B------:R-:W-:Y:S05]  /*3860*/  BSYNC B1 ;  /* 0x0000000000017941 */ /* 0x000fea0003800000 */
.L_x_58:
        /* <DEDUP_REMOVED lines=11> */
.L_x_61:
[----:B------:R-:W-:Y:S05]  /*3920*/  BSYNC B1 ;  /* 0x0000000000017941 */ /* 0x000fea0003800000 */
.L_x_60:
        /* <DEDUP_REMOVED lines=9> */
.L_x_63:
[----:B------:R-:W-:Y:S05]  /*39c0*/  BSYNC B1 ;  /* 0x0000000000017941 */ /* 0x000fea0003800000 */
.L_x_62:
        /* <DEDUP_REMOVED lines=9> */
.L_x_65:
[----:B------:R-:W-:Y:S05]  /*3a60*/  BSYNC B1 ;  /* 0x0000000000017941 */ /* 0x000fea0003800000 */
.L_x_64:
        /* <DEDUP_REMOVED lines=11> */
.L_x_67:
[----:B------:R-:W-:Y:S05]  /*3b20*/  BSYNC B1 ;  /* 0x0000000000017941 */ /* 0x000fea0003800000 */
.L_x_66:
        /* <DEDUP_REMOVED lines=11> */
.L_x_69:
[----:B------:R-:W-:Y:S05]  /*3be0*/  BSYNC B1 ;  /* 0x0000000000017941 */ /* 0x000fea0003800000 */
.L_x_68:
        /* <DEDUP_REMOVED lines=9> */
.L_x_71:
[----:B------:R-:W-:Y:S05]  /*3c80*/  BSYNC B1 ;  /* 0x0000000000017941 */ /* 0x000fea0003800000 */
.L_x_70:
        /* <DEDUP_REMOVED lines=9> */
.L_x_73:
[----:B------:R-:W-:Y:S05]  /*3d20*/  BSYNC B1 ;  /* 0x0000000000017941 */ /* 0x000fea0003800000 */
.L_x_72:
[----:B-----5:R-:W-:Y:S01]  /*3d30*/  LOP3.LUT R14, R101, 0xffffe000, RZ, 0xc0, !PT ;  /* 0xffffe000650e7812 */ /* 0x020fe200078ec0ff */
[----:B------:R-:W-:Y:S01]  /*3d40*/  BSSY B1, `(.L_x_74) ;  /* 0x0000009000017945 */ /* 0x000fe20003800000 */
[----:B------:R-:W-:-:S03]  /*3d50*/  ISETP.GT.AND P3, PT, R4, 0x30, PT ;  /* 0x000000300400780c */ /* 0x000fc60003f64270 */
[----:B------:R-:W-:-:S04]  /*3d60*/  FMUL R14, R14, R89 ;  /* 0x000000590e0e7220 */ /* 0x000fc80000400000 */
[----:B------:R-:W-:-:S05]  /*3d70*/  FFMA R79, R79, R88, R14 ;  /* 0x000000584f4f7223 */ /* 0x000fca000000000e */
[----:B------:R-:W-:-:S05]  /*3d80*/  F2FP.TF32.F32.PACK_B R79, R79 ;  /* 0x0000004fff4f723e */ /* 0x000fca00024050ff */
[----:B------:R0:W-:Y:S01]  /*3d90*/  @P0 STG.E desc[UR36][R58.64+0xa4], R79 ;  /* 0x0000a44f3a000986 */ /* 0x0001e2000c101924 */
[----:B------:R-:W-:-:S13]  /*3da0*/  ISETP.GT.AND P0, PT, R3, RZ, P3 ;  /* 0x000000ff0300720c */ /* 0x000fda0001f04270 */
[----:B0-----:R-:W-:Y:S05]  /*3db0*/  @!P0 BRA `(.L_x_75) ;  /* 0x0000000000048947 */ /* 0x001fea0003800000 */
[----:B------:R0:W5:Y:S02]  /*3dc0*/  LDG.E.LTC128B R101, desc[UR36][R6.64+0xc0] ;  /* 0x0000c02406657981 */ /* 0x000164000c1e1920 */
.L_x_75:
[----:B------:R-:W-:Y:S05]  /*3dd0*/  BSYNC B1 ;  /* 0x0000000000017941 */ /* 0x000fea0003800000 */
.L_x_74:
        /* <DEDUP_REMOVED lines=10> */
.L_x_77:
[----:B------:R-:W-:Y:S05]  /*3e80*/  BSYNC B1 ;  /* 0x0000000000017941 */ /* 0x000fea0003800000 */
.L_x_76:
        /* <DEDUP_REMOVED lines=9> */
.L_x_79:
[----:B------:R-:W-:Y:S05]  /*3f20*/  BSYNC B1 ;  /* 0x0000000000017941 */ /* 0x000fea0003800000 */
.L_x_78:
        /* <DEDUP_REMOVED lines=9> */
.L_x_81:
[----:B------:R-:W-:Y:S05]  /*3fc0*/  BSYNC B1 ;  /* 0x0000000000017941 */ /* 0x000fea0003800000 */
.L_x_80:
        /* <DEDUP_REMOVED lines=10> */
.L_x_83:
[----:B------:R-:W-:Y:S05]  /*4070*/  BSYNC B1 ;  /* 0x0000000000017941 */ /* 0x000fea0003800000 */
.L_x_82:
[----:B-----5:R-:W-:Y:S01]  /*4080*/  LOP3.LUT R14, R101, 0xffffe000, RZ, 0xc0, !PT ;  /* 0xffffe000650e7812 */ /* 0x020fe200078ec0ff */
[----:B------:R-:W-:Y:S04]  /*4090*/  BSSY B1, `(.L_x_84) ;  /* 0x000000f000017945 */ /* 0x000fe80003800000 */
[----:B------:R-:W-:-:S04]  /*40a0*/  FMUL R19, R14, R89 ;  /* 0x000000590e137220 */ /* 0x000fc80000400000 */
[----:B------:R-:W-:-:S05]  /*40b0*/  FFMA R19, R84, R88, R19 ;  /* 0x0000005854137223 */ /* 0x000fca0000000013 */
[----:B------:R-:W-:-:S05]  /*40c0*/  F2FP.TF32.F32.PACK_B R19, R19 ;  /* 0x00000013ff13723e */ /* 0x000fca00024050ff */
[----:B------:R0:W-:Y:S01]  /*40d0*/  @P0 STG.E desc[UR36][R20.64+0xe0], R19 ;  /* 0x0000e01314000986 */ /* 0x0001e2000c101924 */
[----:B------:R-:W-:-:S05]  /*40e0*/  IADD3 R64, P0, R15, R108, RZ ;  /* 0x0000006c0f407210 */ /* 0x000fca0007f1e0ff */
[----:B------:R-:W-:Y:S01]  /*40f0*/  IMAD.X R65, R5, 0x1, R109, P0 ;  /* 0x0000000105417824 */ /* 0x000fe200000e066d */
[----:B------:R-:W-:-:S05]  /*4100*/  IADD3 R66, P0, R15, R108, RZ ;  /* 0x0000006c0f427210 */ /* 0x000fca0007f1e0ff */
[----:B------:R-:W-:Y:S01]  /*4110*/  IMAD.X R67, R5, 0x1, R109, P0 ;  /* 0x0000000105437824 */ /* 0x000fe200000e066d */
[----:B------:R-:W-:-:S05]  /*4120*/  IADD3 R14, P0, R15, R20, RZ ;  /* 0x000000140f0e7210 */ /* 0x000fca0007f1e0ff */
[----:B------:R-:W-:Y:S01]  /*4130*/  IMAD.X R15, R5, 0x1, R21, P0 ;  /* 0x00000001050f7824 */ /* 0x000fe200000e0615 */
[----:B------:R-:W-:-:S04]  /*4140*/  ISETP.GT.AND P0, PT, R4, 0x39, PT ;  /* 0x000000390400780c */ /* 0x000fc80003f04270 */
[----:B------:R-:W-:-:S13]  /*4150*/  ISETP.GT.AND P4, PT, R3, RZ, P0 ;  /* 0x000000ff0300720c */ /* 0x000fda0000784270 */
[----:B0-----:R-:W-:Y:S05]  /*4160*/  @!P4 BRA `(.L_x_85) ;  /* 0x000000000004c947 */ /* 0x001fea0003800000 */
[----:B------:R0:W5:Y:S02]  /*4170*/  LDG.E.LTC128B R101, desc[UR36][R6.64+0xe4] ;  /* 0x0000e42406657981 */ /* 0x000164000c1e1920 */
.L_x_85:
[----:B------:R-:W-:Y:S05]  /*4180*/  BSYNC B1 ;  /* 0x0000000000017941 */ /* 0x000fea0003800000 */
.L_x_84:
        /* <DEDUP_REMOVED lines=9> */
.L_x_87:
[----:B------:R-:W-:Y:S05]  /*4220*/  BSYNC B1 ;  /* 0x0000000000017941 */ /* 0x000fea0003800000 */
.L_x_86:
        /* <DEDUP_REMOVED lines=9> */
.L_x_89:
[----:B------:R-:W-:Y:S05]  /*42c0*/  BSYNC B1 ;  /* 0x0000000000017941 */ /* 0x000fea0003800000 */
.L_x_88:
[----:B-----5:R-:W-:-:S05]  /*42d0*/  LOP3.LUT R4, R101, 0xffffe000, RZ, 0xc0, !PT ;  /* 0xffffe00065047812 */ /* 0x020fca00078ec0ff */
[----:B------:R-:W-:-:S04]  /*42e0*/  FMUL R4, R4, R89 ;  /* 0x0000005904047220 */ /* 0x000fc80000400000 */
[----:B------:R-:W-:-:S05]  /*42f0*/  FFMA R87, R87, R88, R4 ;  /* 0x0000005857577223 */ /* 0x000fca0000000004 */
[----:B------:R-:W-:-:S05]  /*4300*/  F2FP.TF32.F32.PACK_B R87, R87 ;  /* 0x00000057ff57723e */ /* 0x000fca00024050ff */
[----:B------:R0:W-:Y:S01]  /*4310*/  @P4 STG.E desc[UR36][R58.64+0xe4], R87 ;  /* 0x0000e4573a004986 */ /* 0x0001e2000c101924 */
[----:B------:R-:W-:-:S13]  /*4320*/  ISETP.GT.AND P4, PT, R3, 0x80, P6 ;  /* 0x000000800300780c */ /* 0x000fda0003784270 */
[----:B------:R-:W2:Y:S01]  /*4330*/  @P4 LDG.E.LTC128B R101, desc[UR36][R62.64] ;  /* 0x000000243e654981 */ /* 0x000ea2000c1e1920 */
[----:B------:R-:W-:Y:S01]  /*4340*/  BSSY B1, `(.L_x_90) ;  /* 0x000000a000017945 */ /* 0x000fe20003800000 */
[----:B--2---:R-:W-:-:S05]  /*4350*/  LOP3.LUT R4, R101, 0xffffe000, RZ, 0xc0, !PT ;  /* 0xffffe00065047812 */ /* 0x004fca00078ec0ff */
[----:B------:R-:W-:-:S04]  /*4360*/  FMUL R5, R4, R89 ;  /* 0x0000005904057220 */ /* 0x000fc80000400000 */
[----:B------:R-:W-:-:S05]  /*4370*/  FFMA R5, R24, R88, R5 ;  /* 0x0000005818057223 */ /* 0x000fca0000000005 */
[----:B------:R-:W-:-:S05]  /*4380*/  F2FP.TF32.F32.PACK_B R5, R5 ;  /* 0x00000005ff05723e */ /* 0x000fca00024050ff */
[----:B------:R0:W-:Y:S01]  /*4390*/  @P4 STG.E desc[UR36][R14.64], R5 ;  /* 0x000000050e004986 */ /* 0x0001e2000c101924 */
[----:B------:R-:W-:-:S04]  /*43a0*/  ISETP.NE.AND P4, PT, R117, RZ, PT ;  /* 0x000000ff7500720c */ /* 0x000fc80003f85270 */
[----:B------:R-:W-:-:S13]  /*43b0*/  ISETP.GT.AND P4, PT, R3, 0x80, P4 ;  /* 0x000000800300780c */ /* 0x000fda0002784270 */
[----:B0-----:R-:W-:Y:S05]  /*43c0*/  @!P4 BRA `(.L_x_91) ;  /* 0x000000000004c947 */ /* 0x001fea0003800000 */
[----:B------:R0:W5:Y:S02]  /*43d0*/  LDG.E.LTC128B R101, desc[UR36][R60.64+0x4] ;  /* 0x000004243c657981 */ /* 0x000164000c1e1920 */
.L_x_91:
[----:B------:R-:W-:Y:S05]  /*43e0*/  BSYNC B1 ;  /* 0x0000000000017941 */ /* 0x000fea0003800000 */
.L_x_90:
[----:B-----5:R-:W-:Y:S01]  /*43f0*/  LOP3.LUT R4, R101, 0xffffe000, RZ, 0xc0, !PT ;  /* 0xffffe00065047812 */ /* 0x020fe200078ec0ff */
[----:B------:R-:W-:Y:S01]  /*4400*/  @P4 IMAD.MOV.U32 R5, RZ, RZ, R15 ;  /* 0x000000ffff054224 */ /* 0x000fe200078e000f */
[----:B------:R-:W-:Y:S01]  /*4410*/  ISETP.GT.AND P6, PT, R3, 0x88, P6 ;  /* 0x000000880300780c */ /* 0x000fe200037c4270 */
[----:B------:R-:W-:Y:S02]  /*4420*/  BSSY B1, `(.L_x_92) ;  /* 0x0000008000017945 */ /* 0x000fe40003800000 */
[----:B------:R-:W-:-:S04]  /*4430*/  FMUL R4, R4, R89 ;  /* 0x0000005904047220 */ /* 0x000fc80000400000 */
[----:B------:R-:W-:Y:S01]  /*4440*/  FFMA R25, R25, R88, R4 ;  /* 0x0000005819197223 */ /* 0x000fe20000000004 */
[----:B------:R-:W-:-:S04]  /*4450*/  @P4 IMAD.MOV.U32 R4, RZ, RZ, R14 ;  /* 0x000000ffff044224 */ /* 0x000fc800078e000e */
[----:B------:R-:W-:-:S05]  /*4460*/  F2FP.TF32.F32.PACK_B R25, R25 ;  /* 0x00000019ff19723e */ /* 0x000fca00024050ff */
[----:B------:R2:W-:Y:S01]  /*4470*/  @P4 STG.E desc[UR36][R4.64+0x4], R25 ;  /* 0x0000041904004986 */ /* 0x0005e2000c101924 */
[----:B------:R-:W-:Y:S05]  /*4480*/  @!P6 BRA `(.L_x_93) ;  /* 0x000000000004e947 */ /* 0x000fea0003800000 */
[----:B------:R0:W5:Y:S02]  /*4490*/  LDG.E.LTC128B R101, desc[UR36][R10.64] ;  /* 0x000000240a657981 */ /* 0x000164000c1e1920 */
.L_x_93:
[----:B------:R-:W-:Y:S05]  /*44a0*/  BSYNC B1 ;  /* 0x0000000000017941 */ /* 0x000fea0003800000 */
.L_x_92:
[----:B--2--5:R-:W-:Y:S01]  /*44b0*/  LOP3.LUT R4, R101, 0xffffe000, RZ, 0xc0, !PT ;  /* 0xffffe00065047812 */ /* 0x024fe200078ec0ff */
[----:B------:R-:W-:Y:S01]  /*44c0*/  BSSY B1, `(.L_x_94) ;  /* 0x0000009000017945 */ /* 0x000fe20003800000 */
[----:B------:R-:W-:-:S03]  /*44d0*/  ISETP.NE.AND P4, PT, R117, RZ, PT ;  /* 0x000000ff7500720c */ /* 0x000fc60003f85270 */
[----:B------:R-:W-:Y:S01]  /*44e0*/  FMUL R5, R4, R89 ;  /* 0x0000005904057220 */ /* 0x000fe20000400000 */
[----:B------:R-:W-:-:S03]  /*44f0*/  ISETP.GT.AND P4, PT, R3, 0x88, P4 ;  /* 0x000000880300780c */ /* 0x000fc60002784270 */
[----:B------:R-:W-:-:S05]  /*4500*/  FFMA R5, R26, R88, R5 ;  /* 0x000000581a057223 */ /* 0x000fca0000000005 */
[----:B------:R-:W-:-:S05]  /*4510*/  F2FP.TF32.F32.PACK_B R5, R5 ;  /* 0x00000005ff05723e */ /* 0x000fca00024050ff */
[----:B------:R2:W-:Y:S01]  /*4520*/  @P6 STG.E desc[UR36][R64.64], R5 ;  /* 0x0000000540006986 */ /* 0x0005e2000c101924 */
[----:B------:R-:W-:Y:S05]  /*4530*/  @!P4 BRA `(.L_x_95) ;  /* 0x000000000004c947 */ /* 0x000fea0003800000 */
[----:B------:R0:W5:Y:S02]  /*4540*/  LDG.E.LTC128B R101, desc[UR36][R12.64+0x4] ;  /* 0x000004240c657981 */ /* 0x000164000c1e1920 */
.L_x_95:
[----:B------:R-:W-:Y:S05]  /*4550*/  BSYNC B1 ;  /* 0x0000000000017941 */ /* 0x000fea0003800000 */
.L_x_94:
[----:B-----5:R-:W-:Y:S01]  /*4560*/  LOP3.LUT R4, R101, 0xffffe000, RZ, 0xc0, !PT ;  /* 0xffffe00065047812 */ /* 0x020fe200078ec0ff */
[----:B------:R-:W-:Y:S01]  /*4570*/  BSSY B1, `(.L_x_96) ;  /* 0x0000009000017945 */ /* 0x000fe20003800000 */
[----:B------:R-:W-:-:S03]  /*4580*/  ISETP.NE.AND P6, PT, R118, RZ, PT ;  /* 0x000000ff7600720c */ /* 0x000fc60003fc5270 */
[----:B------:R-:W-:-:S04]  /*4590*/  FMUL R4, R4, R89 ;  /* 0x0000005904047220 */ /* 0x000fc80000400000 */
[----:B------:R-:W-:-:S05]  /*45a0*/  FFMA R27, R27, R88, R4 ;  /* 0x000000581b1b7223 */ /* 0x000fca0000000004 */
[----:B------:R-:W-:-:S05]  /*45b0*/  F2FP.TF32.F32.PACK_B R27, R27 ;  /* 0x0000001bff1b723e */ /* 0x000fca00024050ff */
[----:B------:R0:W-:Y:S01]  /*45c0*/  @P4 STG.E desc[UR36][R66.64+0x4], R27 ;  /* 0x0000041b42004986 */ /* 0x0001e2000c101924 */
[----:B------:R-:W-:-:S13]  /*45d0*/  ISETP.GT.AND P4, PT, R3, 0x80, P6 ;  /* 0x000000800300780c */ /* 0x000fda0003784270 */
[----:B0-----:R-:W-:Y:S05]  /*45e0*/  @!P4 BRA `(.L_x_97) ;  /* 0x000000000004c947 */ /* 0x001fea0003800000 */
[----:B------:R0:W5:Y:S02]  /*45f0*/  LDG.E.LTC128B R101, desc[UR36][R60.64+0x20] ;  /* 0x000020243c657981 */ /* 0x000164000c1e1920 */
.L_x_97:
[----:B------:R-:W-:Y:S05]  /*4600*/  BSYNC B1 ;  /* 0x0000000000017941 */ /* 0x000fea0003800000 */
.L_x_96:
[----:B-----5:R-:W-:Y:S01]  /*4610*/  LOP3.LUT R4, R101, 0xffffe000, RZ, 0xc0, !PT ;  /* 0xffffe00065047812 */ /* 0x020fe200078ec0ff */
[----:B------:R-:W-:Y:S01]  /*4620*/  BSSY B1, `(.L_x_98) ;  /* 0x000000b000017945 */ /* 0x000fe20003800000 */
[----:B------:R-:W-:-:S03]  /*4630*/  ISETP.NE.AND P6, PT, R114, RZ, PT ;  /* 0x000000ff7200720c */ /* 0x000fc60003fc5270 */
[----:B--2---:R-:W-:Y:S01]  /*4640*/  FMUL R5, R4, R89 ;  /* 0x0000005904057220 */ /* 0x004fe20000400000 */
[----:B------:R-:W-:-:S03]  /*4650*/  @P4 IMAD.MOV.U32 R4, RZ, RZ, R14 ;  /* 0x000000ffff044224 */ /* 0x000fc600078e000e */
[----:B-1-34-:R-:W-:Y:S01]  /*4660*/  FFMA R7, R28, R88, R5 ;  /* 0x000000581c077223 */ /* 0x01afe20000000005 */
[----:B------:R-:W-:-:S04]  /*4670*/  @P4 IMAD.MOV.U32 R5, RZ, RZ, R15 ;  /* 0x000000ffff054224 */ /* 0x000fc800078e000f */
[----:B------:R-:W-:-:S05]  /*4680*/  F2FP.TF32.F32.PACK_B R7, R7 ;  /* 0x00000007ff07723e */ /* 0x000fca00024050ff */
[----:B------:R1:W-:Y:S01]  /*4690*/  @P4 STG.E desc[UR36][R4.64+0x20], R7 ;  /* 0x0000200704004986 */ /* 0x0003e2000c101924 */
[----:B------:R-:W-:-:S13]  /*46a0*/  ISETP.GT.AND P4, PT, R3, 0x80, P6 ;  /* 0x000000800300780c */ /* 0x000fda0003784270 */
[----:B-1----:R-:W-:Y:S05]  /*46b0*/  @!P4 BRA `(.L_x_99) ;  /* 0x000000000004c947 */ /* 0x002fea0003800000 */
[----:B------:R1:W5:Y:S02]  /*46c0*/  LDG.E.LTC128B R101, desc[UR36][R60.64+0x24] ;  /* 0x000024243c657981 */ /* 0x000364000c1e1920 */
.L_x_99:
[----:B------:R-:W-:Y:S05]  /*46d0*/  BSYNC B1 ;  /* 0x0000000000017941 */ /* 0x000fea0003800000 */
.L_x_98:
[----:B-----5:R-:W-:Y:S01]  /*46e0*/  LOP3.LUT R4, R101, 0xffffe000, RZ, 0xc0, !PT ;  /* 0xffffe00065047812 */ /* 0x020fe200078ec0ff */
[----:B------:R-:W-:Y:S01]  /*46f0*/  @P4 IMAD.MOV.U32 R5, RZ, RZ, R15 ;  /* 0x000000ffff054224 */ /* 0x000fe200078e000f */
[----:B------:R-:W-:Y:S03]  /*4700*/  BSSY B1, `(.L_x_100) ;  /* 0x000000a000017945 */ /* 0x000fe60003800000 */
[----:B------:R-:W-:-:S04]  /*4710*/  FMUL R4, R4, R89 ;  /* 0x0000005904047220 */ /* 0x000fc80000400000 */
[----:B------:R-:W-:Y:S01]  /*4720*/  FFMA R29, R29, R88, R4 ;  /* 0x000000581d1d7223 */ /* 0x000fe20000000004 */
[----:B------:R-:W-:-:S04]  /*4730*/  @P4 IMAD.MOV.U32 R4, RZ, RZ, R14 ;  /* 0x000000ffff044224 */ /* 0x000fc800078e000e */
[----:B------:R-:W-:-:S05]  /*4740*/  F2FP.TF32.F32.PACK_B R29, R29 ;  /* 0x0000001dff1d723e */ /* 0x000fca00024050ff */
[----:B------:R2:W-:Y:S01]  /*4750*/  @P4 STG.E desc[UR36][R4.64+0x24], R29 ;  /* 0x0000241d04004986 */ /* 0x0005e2000c101924 */
[----:B------:R-:W-:-:S04]  /*4760*/  ISETP.NE.AND P4, PT, R118, RZ, PT ;  /* 0x000000ff7600720c */ /* 0x000fc80003f85270 */
[----:B------:R-:W-:-:S13]  /*4770*/  ISETP.GT.AND P4, PT, R3, 0x88, P4 ;  /* 0x000000880300780c */ /* 0x000fda0002784270 */
[----:B--2---:R-:W-:Y:S05]  /*4780*/  @!P4 BRA `(.L_x_101) ;  /* 0x000000000004c947 */ /* 0x004fea0003800000 */
[----:B------:R2:W5:Y:S02]  /*4790*/  LDG.E.LTC128B R101, desc[UR36][R12.64+0x20] ;  /* 0x000020240c657981 */ /* 0x000564000c1e1920 */
.L_x_101:
[----:B------:R-:W-:Y:S05]  /*47a0*/  BSYNC B1 ;  /* 0x0000000000017941 */ /* 0x000fea0003800000 */
.L_x_100:
[----:B-----5:R-:W-:Y:S01]  /*47b0*/  LOP3.LUT R4, R101, 0xffffe000, RZ, 0xc0, !PT ;  /* 0xffffe00065047812 */ /* 0x020fe200078ec0ff */
[----:B------:R-:W-:Y:S04]  /*47c0*/  BSSY B1, `(.L_x_102) ;  /* 0x0000008000017945 */ /* 0x000fe80003800000 */
[----:B------:R-:W-:-:S04]  /*47d0*/  FMUL R5, R4, R89 ;  /* 0x0000005904057220 */ /* 0x000fc80000400000 */
[----:B------:R-:W-:-:S05]  /*47e0*/  FFMA R5, R30, R88, R5 ;  /* 0x000000581e057223 */ /* 0x000fca0000000005 */
[----:B------:R-:W-:-:S05]  /*47f0*/  F2FP.TF32.F32.PACK_B R5, R5 ;  /* 0x00000005ff05723e */ /* 0x000fca00024050ff */
[----:B------:R3:W-:Y:S01]  /*4800*/  @P4 STG.E desc[UR36][R8.64+0x20], R5 ;  /* 0x0000200508004986 */ /* 0x0007e2000c101924 */
[----:B------:R-:W-:-:S13]  /*4810*/  ISETP.GT.AND P4, PT, R3, 0x88, P6 ;  /* 0x000000880300780c */ /* 0x000fda0003784270 */
[----:B---3--:R-:W-:Y:S05]  /*4820*/  @!P4 BRA `(.L_x_103) ;  /* 0x000000000004c947 */ /* 0x008fea0003800000 */
[----:B------:R3:W5:Y:S02]  /*4830*/  LDG.E.LTC128B R101, desc[UR36][R12.64+0x24] ;  /* 0x000024240c657981 */ /* 0x000764000c1e1920 */
.L_x_103:
[----:B------:R-:W-:Y:S05]  /*4840*/  BSYNC B1 ;  /* 0x0000000000017941 */ /* 0x000fea0003800000 */
.L_x_102:
[----:B-----5:R-:W-:Y:S01]  /*4850*/  LOP3.LUT R4, R101, 0xffffe000, RZ, 0xc0, !PT ;  /* 0xffffe00065047812 */ /* 0x020fe200078ec0ff */
[----:B------:R-:W-:Y:S01]  /*4860*/  @P4 IMAD.MOV.U32 R5, RZ, RZ, R9 ;  /* 0x000000ffff054224 */ /* 0x000fe200078e0009 */
[----:B------:R-:W-:Y:S01]  /*4870*/  ISETP.NE.AND P6, PT, R115, RZ, PT ;  /* 0x000000ff7300720c */ /* 0x000fe20003fc5270 */
[----:B------:R-:W-:Y:S02]  /*4880*/  BSSY B1, `(.L_x_104) ;  /* 0x0000009000017945 */ /* 0x000fe40003800000 */
[----:B------:R-:W-:-:S04]  /*4890*/  FMUL R4, R4, R89 ;  /* 0x0000005904047220 */ /* 0x000fc80000400000 */
[----:B------:R-:W-:Y:S01]  /*48a0*/  FFMA R31, R31, R88, R4 ;  /* 0x000000581f1f7223 */ /* 0x000fe20000000004 */
[----:B------:R-:W-:-:S04]  /*48b0*/  @P4 IMAD.MOV.U32 R4, RZ, RZ, R8 ;  /* 0x000000ffff044224 */ /* 0x000fc800078e0008 */
[----:B------:R-:W-:-:S05]  /*48c0*/  F2FP.TF32.F32.PACK_B R31, R31 ;  /* 0x0000001fff1f723e */ /* 0x000fca00024050ff */
[----:B------:R4:W-:Y:S01]  /*48d0*/  @P4 STG.E desc[UR36][R4.64+0x24], R31 ;  /* 0x0000241f04004986 */ /* 0x0009e2000c101924 */
[----:B------:R-:W-:-:S13]  /*48e0*/  ISETP.GT.AND P4, PT, R3, 0x80, P6 ;  /* 0x000000800300780c */ /* 0x000fda0003784270 */
[----:B----4-:R-:W-:Y:S05]  /*48f0*/  @!P4 BRA `(.L_x_105) ;  /* 0x000000000004c947 */ /* 0x010fea0003800000 */
[----:B------:R4:W5:Y:S02]  /*4900*/  LDG.E.LTC128B R101, desc[UR36][R60.64+0x40] ;  /* 0x000040243c657981 */ /* 0x000964000c1e1920 */
.L_x_105:
[----:B------:R-:W-:Y:S05]  /*4910*/  BSYNC B1 ;  /* 0x0000000000017941 */ /* 0x000fea0003800000 */
.L_x_104:
[----:B-----5:R-:W-:Y:S01]  /*4920*/  LOP3.LUT R4, R101, 0xffffe000, RZ, 0xc0, !PT ;  /* 0xffffe00065047812 */ /* 0x020fe200078ec0ff */
[----:B------:R-:W-:Y:S01]  /*4930*/  BSSY B1, `(.L_x_106) ;  /* 0x000000b000017945 */ /* 0x000fe20003800000 */
[----:B------:R-:W-:-:S03]  /*4940*/  ISETP.NE.AND P6, PT, R102, RZ, PT ;  /* 0x000000ff6600720c */ /* 0x000fc60003fc5270 */
[----:B------:R-:W-:Y:S01]  /*4950*/  FMUL R5, R4, R89 ;  /* 0x0000005904057220 */ /* 0x000fe20000400000 */
[----:B------:R-:W-:-:S03]  /*4960*/  @P4 IMAD.MOV.U32 R4, RZ, RZ, R14 ;  /* 0x000000ffff044224 */ /* 0x000fc600078e000e */
[----:B------:R-:W-:Y:S01]  /*4970*/  FFMA R7, R32, R88, R5 ;  /* 0x0000005820077223 */ /* 0x000fe20000000005 */
[----:B------:R-:W-:-:S04]  /*4980*/  @P4 IMAD.MOV.U32 R5, RZ, RZ, R15 ;  /* 0x000000ffff054224 */ /* 0x000fc800078e000f */
[----:B------:R-:W-:-:S05]  /*4990*/  F2FP.TF32.F32.PACK_B R7, R7 ;  /* 0x00000007ff07723e */ /* 0x000fca00024050ff */
[----:B------:R0:W-:Y:S01]  /*49a0*/  @P4 STG.E desc[UR36][R4.64+0x40], R7 ;  /* 0x0000400704004986 */ /* 0x0001e2000c101924 */
[----:B------:R-:W-:-:S13]  /*49b0*/  ISETP.GT.AND P4, PT, R3, 0x80, P6 ;  /* 0x000000800300780c */ /* 0x000fda0003784270 */
[----:B0-----:R-:W-:Y:S05]  /*49c0*/  @!P4 BRA `(.L_x_107) ;  /* 0x000000000004c947 */ /* 0x001fea0003800000 */
[----:B------:R0:W5:Y:S02]  /*49d0*/  LDG.E.LTC128B R101, desc[UR36][R60.64+0x44] ;  /* 0x000044243c657981 */ /* 0x000164000c1e1920 */
.L_x_107:
[----:B------:R-:W-:Y:S05]  /*49e0*/  BSYNC B1 ;  /* 0x0000000000017941 */ /* 0x000fea0003800000 */
.L_x_106:
        /* <DEDUP_REMOVED lines=10> */
[----:B0-----:R-:W-:Y:S05]  /*4a90*/  @!P4 BRA `(.L_x_109) ;  /* 0x000000000004c947 */ /* 0x001fea0003800000 */
[----:B------:R0:W5:Y:S02]  /*4aa0*/  LDG.E.LTC128B R101, desc[UR36][R12.64+0x40] ;  /* 0x000040240c657981 */ /* 0x000164000c1e1920 */
.L_x_109:
[----:B------:R-:W-:Y:S05]  /*4ab0*/  BSYNC B1 ;  /* 0x0000000000017941 */ /* 0x000fea0003800000 */
.L_x_108:
[----:B-----5:R-:W-:Y:S01]  /*4ac0*/  LOP3.LUT R4, R101, 0xffffe000, RZ, 0xc0, !PT ;  /* 0xffffe00065047812 */ /* 0x020fe200078ec0ff */
[----:B------:R-:W-:Y:S04]  /*4ad0*/  BSSY B1, `(.L_x_110) ;  /* 0x000000a000017945 */ /* 0x000fe80003800000 */
        /* <DEDUP_REMOVED lines=9> */
.L_x_111:
[----:B------:R-:W-:Y:S05]  /*4b70*/  BSYNC B1 ;  /* 0x0000000000017941 */ /* 0x000fea0003800000 */
.L_x_110:
        /* <DEDUP_REMOVED lines=10> */
[----:B0-----:R-:W-:Y:S05]  /*4c20*/  @!P4 BRA `(.L_x_113) ;  /* 0x000000000004c947 */ /* 0x001fea0003800000 */
[----:B------:R0:W5:Y:S02]  /*4c30*/  LDG.E.LTC128B R101, desc[UR36][R60.64+0x60] ;  /* 0x000060243c657981 */ /* 0x000164000c1e1920 */
.L_x_113:
[----:B------:R-:W-:Y:S05]  /*4c40*/  BSYNC B1 ;  /* 0x0000000000017941 */ /* 0x000fea0003800000 */
.L_x_112:
        /* <DEDUP_REMOVED lines=12> */
.L_x_115:
[----:B------:R-:W-:Y:S05]  /*4d10*/  BSYNC B1 ;  /* 0x0000000000017941 */ /* 0x000fea0003800000 */
.L_x_114:
        /* <DEDUP_REMOVED lines=12> */
.L_x_117:
[----:B------:R-:W-:Y:S05]  /*4de0*/  BSYNC B1 ;  /* 0x0000000000017941 */ /* 0x000fea0003800000 */
.L_x_116:
        /* <DEDUP_REMOVED lines=11> */
.L_x_119:
[----:B------:R-:W-:Y:S05]  /*4ea0*/  BSYNC B1 ;  /* 0x0000000000017941 */ /* 0x000fea0003800000 */
.L_x_118:
        /* <DEDUP_REMOVED lines=12> */
.L_x_121:
[----:B------:R-:W-:Y:S05]  /*4f70*/  BSYNC B1 ;  /* 0x0000000000017941 */ /* 0x000fea0003800000 */
.L_x_120:
        /* <DEDUP_REMOVED lines=12> */
.L_x_123:
[----:B------:R-:W-:Y:S05]  /*5040*/  BSYNC B1 ;  /* 0x0000000000017941 */ /* 0x000fea0003800000 */
.L_x_122:
        /* <DEDUP_REMOVED lines=12> */
.L_x_125:
[----:B------:R-:W-:Y:S05]  /*5110*/  BSYNC B1 ;  /* 0x0000000000017941 */ /* 0x000fea0003800000 */
.L_x_124:
        /* <DEDUP_REMOVED lines=11> */
.L_x_127:
[----:B------:R-:W-:Y:S05]  /*51d0*/  BSYNC B1 ;  /* 0x0000000000017941 */ /* 0x000fea0003800000 */
.L_x_126:
        /* <DEDUP_REMOVED lines=12> */
.L_x_129:
[----:B------:R-:W-:Y:S05]  /*52a0*/  BSYNC B1 ;  /* 0x0000000000017941 */ /* 0x000fea0003800000 */
.L_x_128:
        /* <DEDUP_REMOVED lines=11> */
.L_x_131:
[----:B------:R-:W-:Y:S05]  /*5360*/  BSYNC B1 ;  /* 0x0000000000017941 */ /* 0x000fea0003800000 */
.L_x_130:
        /* <DEDUP_REMOVED lines=11> */
.L_x_133:
[----:B------:R-:W-:Y:S05]  /*5420*/  BSYNC B1 ;  /* 0x0000000000017941 */ /* 0x000fea0003800000 */
.L_x_132:
[----:B-----5:R-:W-:Y:S01]  /*5430*/  LOP3.LUT R4, R101, 0xffffe000, RZ, 0xc0, !PT ;  /* 0xffffe00065047812 */ /* 0x020fe200078ec0ff */
[----:B------:R-:W-:Y:S01]  /*5440*/  BSSY B1, `(.L_x_134) ;  /* 0x000000a000017945 */ /* 0x000fe20003800000 */
[----:B------:R-:W-:-:S03]  /*5450*/  ISETP.GT.AND P5, PT, R3, 0x88, P5 ;  /* 0x000000880300780c */ /* 0x000fc60002fa4270 */
[----:B------:R-:W-:Y:S01]  /*5460*/  FMUL R5, R4, R89 ;  /* 0x0000005904057220 */ /* 0x000fe20000400000 */
[----:B------:R-:W-:-:S03]  /*5470*/  @P4 IMAD.MOV.U32 R4, RZ, RZ, R8 ;  /* 0x000000ffff044224 */ /* 0x000fc600078e0008 */
[----:B------:R-:W-:Y:S01]  /*5480*/  FFMA R7, R46, R88, R5 ;  /* 0x000000582e077223 */ /* 0x000fe20000000005 */
[----:B------:R-:W-:-:S04]  /*5490*/  @P4 IMAD.MOV.U32 R5, RZ, RZ, R9 ;  /* 0x000000ffff054224 */ /* 0x000fc800078e0009 */
[----:B------:R-:W-:-:S05]  /*54a0*/  F2FP.TF32.F32.PACK_B R7, R7 ;  /* 0x00000007ff07723e */ /* 0x000fca00024050ff */
[----:B------:R0:W-:Y:S01]  /*54b0*/  @P4 STG.E desc[UR36][R4.64+0xa0], R7 ;  /* 0x0000a00704004986 */ /* 0x0001e2000c101924 */
[----:B------:R-:W-:Y:S05]  /*54c0*/  @!P5 BRA `(.L_x_135) ;  /* 0x000000000004d947 */ /* 0x000fea0003800000 */
[----:B------:R0:W5:Y:S02]  /*54d0*/  LDG.E.LTC128B R101, desc[UR36][R12.64+0xa4] ;  /* 0x0000a4240c657981 */ /* 0x000164000c1e1920 */
.L_x_135:
[----:B------:R-:W-:Y:S05]  /*54e0*/  BSYNC B1 ;  /* 0x0000000000017941 */ /* 0x000fea0003800000 */
.L_x_134:
[----:B0----5:R-:W-:Y:S01]  /*54f0*/  LOP3.LUT R4, R101, 0xffffe000, RZ, 0xc0, !PT ;  /* 0xffffe00065047812 */ /* 0x021fe200078ec0ff */
        /* <DEDUP_REMOVED lines=10> */
.L_x_137:
[----:B------:R-:W-:Y:S05]  /*55a0*/  BSYNC B1 ;  /* 0x0000000000017941 */ /* 0x000fea0003800000 */
.L_x_136:
[----:B0----5:R-:W-:Y:S01]  /*55b0*/  LOP3.LUT R4, R101, 0xffffe000, RZ, 0xc0, !PT ;  /* 0xffffe00065047812 */ /* 0x021fe200078ec0ff */
        /* <DEDUP_REMOVED lines=10> */
.L_x_139:
[----:B------:R-:W-:Y:S05]  /*5660*/  BSYNC B1 ;  /* 0x0000000000017941 */ /* 0x000fea0003800000 */
.L_x_138:
        /* <DEDUP_REMOVED lines=11> */
.L_x_141:
[----:B------:R-:W-:Y:S05]  /*5720*/  BSYNC B1 ;  /* 0x0000000000017941 */ /* 0x000fea0003800000 */
.L_x_140:
        /* <DEDUP_REMOVED lines=11> */
.L_x_143:
[----:B------:R-:W-:Y:S05]  /*57e0*/  BSYNC B1 ;  /* 0x0000000000017941 */ /* 0x000fea0003800000 */
.L_x_142:
        /* <DEDUP_REMOVED lines=11> */
.L_x_145:
[----:B------:R-:W-:Y:S05]  /*58a0*/  BSYNC B1 ;  /* 0x0000000000017941 */ /* 0x000fea0003800000 */
.L_x_144:
        /* <DEDUP_REMOVED lines=11> */
.L_x_147:
[----:B------:R-:W-:Y:S05]  /*5960*/  BSYNC B1 ;  /* 0x0000000000017941 */ /* 0x000fea0003800000 */
.L_x_146:
[----:B0----5:R-:W-:Y:S01]  /*5970*/  LOP3.LUT R4, R101, 0xffffe000, RZ, 0xc0, !PT ;  /* 0xffffe00065047812 */ /* 0x021fe200078ec0ff */
        /* <DEDUP_REMOVED lines=8> */
.L_x_149:
[----:B------:R-:W-:Y:S05]  /*5a00*/  BSYNC B1 ;  /* 0x0000000000017941 */ /* 0x000fea0003800000 */
.L_x_148:
        /* <DEDUP_REMOVED lines=11> */
.L_x_151:
[----:B------:R-:W-:Y:S05]  /*5ac0*/  BSYNC B1 ;  /* 0x0000000000017941 */ /* 0x000fea0003800000 */
.L_x_150:
[----:B------:R-:W-:Y:S05]  /*5ad0*/  @!P0 BRA `(.L_x_152) ;  /* 0x00000014008c8947 */ /* 0x000fea0003800000 */
[----:B0----5:R-:W-:-:S05]  /*5ae0*/  LOP3.LUT R4, R101, 0xffffe000, RZ, 0xc0, !PT ;  /* 0xffffe00065047812 */ /* 0x021fca00078ec0ff */
[----:B------:R-:W-:-:S04]  /*5af0*/  FMUL R4, R4, R89 ;  /* 0x0000005904047220 */ /* 0x000fc80000400000 */
[----:B------:R-:W-:-:S05]  /*5b00*/  FFMA R55, R55, R88, R4 ;  /* 0x0000005837377223 */ /* 0x000fca0000000004 */
[----:B------:R-:W-:-:S05]  /*5b10*/  F2FP.TF32.F32.PACK_B R55, R55 ;  /* 0x00000037ff37723e */ /* 0x000fca00024050ff */
[----:B------:R0:W-:Y:S01]  /*5b20*/  STG.E desc[UR36][R8.64+0xe4], R55 ;  /* 0x0000e43708007986 */ /* 0x0001e2000c101924 */
[----:B------:R-:W-:Y:S05]  /*5b30*/  BRA `(.L_x_152) ;  /* 0x0000001400747947 */ /* 0x000fea0003800000 */
.L_x_29:
[----:B------:R-:W-:Y:S01]  /*5b40*/  ULDC.64 UR4, c[0x0][0x5c0] ;  /* 0x0001700000047ab9 */ /* 0x000fe20000000a00 */
[-C--:B------:R-:W-:Y:S01]  /*5b50*/  FMUL R5, R56, R88.reuse ;  /* 0x0000005838057220 */ /* 0x080fe20000400000 */
[----:B------:R-:W-:Y:S01]  /*5b60*/  ISETP.GT.AND P4, PT, R4, 0x1, PT ;  /* 0x000000010400780c */ /* 0x000fe20003f84270 */
[-C--:B------:R-:W-:Y:S01]  /*5b70*/  FMUL R57, R57, R88.reuse ;  /* 0x0000005839397220 */ /* 0x080fe20000400000 */
[----:B------:R-:W-:Y:S01]  /*5b80*/  LEA R8, P2, R112, UR4, 0x2 ;  /* 0x0000000470087c11 */ /* 0x000fe2000f8410ff */
[----:B------:R-:W-:Y:S01]  /*5b90*/  IMAD.SHL.U32 R15, R90, 0x4, RZ ;  /* 0x000000045a0f7824 */ /* 0x000fe200078e00ff */
[----:B------:R-:W-:Y:S01]  /*5ba0*/  ISETP.GT.AND P1, PT, R3, RZ, P4 ;  /* 0x000000ff0300720c */ /* 0x000fe20002724270 */
[----:B------:R-:W-:Y:S01]  /*5bb0*/  IMAD.SHL.U32 R101, R91, 0x4, RZ ;  /* 0x000000045b657824 */ /* 0x000fe200078e00ff */
[----:B------:R-:W-:Y:S01]  /*5bc0*/  LEA.HI.X R9, R112, UR5, R21, 0x2, P2 ;  /* 0x0000000570097c11 */ /* 0x000fe200090f1415 */
[-C--:B------:R-:W-:Y:S01]  /*5bd0*/  FMUL R59, R59, R88.reuse ;  /* 0x000000583b3b7220 */ /* 0x080fe20000400000 */
[----:B------:R-:W-:Y:S01]  /*5be0*/  F2FP.TF32.F32.PACK_B R5, R5 ;  /* 0x00000005ff05723e */ /* 0x000fe200024050ff */
[-C--:B------:R-:W-:Y:S01]  /*5bf0*/  FMUL R13, R58, R88.reuse ;  /* 0x000000583a0d7220 */ /* 0x080fe20000400000 */
[----:B------:R-:W-:Y:S01]  /*5c00*/  F2FP.TF32.F32.PACK_B R57, R57 ;  /* 0x00000039ff39723e */ /* 0x000fe200024050ff */
[-C--:B------:R-:W-:Y:S01]  /*5c10*/  FMUL R61, R61, R88.reuse ;  /* 0x000000583d3d7220 */ /* 0x080fe20000400000 */
[----:B------:R-:W-:Y:S01]  /*5c20*/  SHF.L.U64.HI R7, R90, 0x2, R93 ;  /* 0x000000025a077819 */ /* 0x000fe2000001025d */
[----:B------:R0:W-:Y:S01]  /*5c30*/  @P0 STG.E desc[UR36][R8.64], R5 ;  /* 0x0000000508000986 */ /* 0x0001e2000c101924 */
[----:B------:R-:W-:Y:S01]  /*5c40*/  ISETP.GT.AND P0, PT, R3, 0x8, P4 ;  /* 0x000000080300780c */ /* 0x000fe20002704270 */
[----:B------:R-:W-:Y:S01]  /*5c50*/  FMUL R63, R63, R88 ;  /* 0x000000583f3f7220 */ /* 0x000fe20000400000 */
[----:B------:R-:W-:Y:S01]  /*5c60*/  IADD3 R10, P2, R15, R8, RZ ;  /* 0x000000080f0a7210 */ /* 0x000fe20007f5e0ff */
[----:B------:R-:W-:Y:S01]  /*5c70*/  @P1 STG.E desc[UR36][R8.64+0x4], R57 ;  /* 0x0000043908001986 */ /* 0x000fe2000c101924 */
[----:B------:R-:W-:Y:S01]  /*5c80*/  SHF.L.U64.HI R19, R91, 0x2, R92 ;  /* 0x000000025b137819 */ /* 0x000fe2000001025c */
[----:B------:R-:W-:Y:S01]  /*5c90*/  FMUL R65, R65, R88 ;  /* 0x0000005841417220 */ /* 0x000fe20000400000 */
[----:B------:R-:W-:Y:S01]  /*5ca0*/  F2FP.TF32.F32.PACK_B R59, R59 ;  /* 0x0000003bff3b723e */ /* 0x000fe200024050ff */
[----:B------:R-:W-:Y:S01]  /*5cb0*/  IMAD.X R11, R7, 0x1, R9, P2 ;  /* 0x00000001070b7824 */ /* 0x000fe200010e0609 */
[----:B------:R-:W-:Y:S01]  /*5cc0*/  IADD3 R6, P1, P2, R101, R8, R15 ;  /* 0x0000000865067210 */ /* 0x000fe20007a3e00f */
[-C--:B------:R-:W-:Y:S01]  /*5cd0*/  FMUL R67, R67, R88.reuse ;  /* 0x0000005843437220 */ /* 0x080fe20000400000 */
[----:B------:R-:W-:Y:S01]  /*5ce0*/  ISETP.GT.AND P5, PT, R4, 0x8, PT ;  /* 0x000000080400780c */ /* 0x000fe20003fa4270 */
[-C--:B0-----:R-:W-:Y:S01]  /*5cf0*/  FMUL R5, R60, R88.reuse ;  /* 0x000000583c057220 */ /* 0x081fe20000400000 */
[C---:B------:R-:W-:Y:S01]  /*5d00*/  ISETP.GT.AND P4, PT, R4.reuse, 0x9, PT ;  /* 0x000000090400780c */ /* 0x040fe20003f84270 */
[----:B------:R-:W-:Y:S01]  /*5d10*/  @P0 STG.E desc[UR36][R10.64+0x4], R59 ;  /* 0x0000043b0a000986 */ /* 0x000fe2000c101924 */
[----:B------:R-:W-:Y:S01]  /*5d20*/  ISETP.GT.AND P3, PT, R3, 0x8, P6 ;  /* 0x000000080300780c */ /* 0x000fe20003764270 */
[-C--:B------:R-:W-:Y:S01]  /*5d30*/  FMUL R69, R69, R88.reuse ;  /* 0x0000005845457220 */ /* 0x080fe20000400000 */
[----:B------:R-:W-:Y:S01]  /*5d40*/  IADD3.X R7, R19, R9, R7, P1, P2 ;  /* 0x0000000913077210 */ /* 0x000fe20000fe4407 */
[-C--:B------:R-:W-:Y:S01]  /*5d50*/  FMUL R71, R71, R88.reuse ;  /* 0x0000005847477220 */ /* 0x080fe20000400000 */
[----:B------:R-:W-:Y:S01]  /*5d60*/  ISETP.GT.AND P1, PT, R3, RZ, P5 ;  /* 0x000000ff0300720c */ /* 0x000fe20002f24270 */
[-C--:B------:R-:W-:Y:S01]  /*5d70*/  FMUL R73, R73, R88.reuse ;  /* 0x0000005849497220 */ /* 0x080fe20000400000 */
[----:B------:R-:W-:Y:S01]  /*5d80*/  ISETP.GT.AND P0, PT, R3, RZ, P4 ;  /* 0x000000ff0300720c */ /* 0x000fe20002704270 */
[-C--:B------:R-:W-:Y:S01]  /*5d90*/  FMUL R75, R75, R88.reuse ;  /* 0x000000584b4b7220 */ /* 0x080fe20000400000 */
[----:B------:R-:W-:Y:S01]  /*5da0*/  F2FP.TF32.F32.PACK_B R13, R13 ;  /* 0x0000000dff0d723e */ /* 0x000fe200024050ff */
[-C--:B------:R-:W-:Y:S01]  /*5db0*/  FMUL R77, R77, R88.reuse ;  /* 0x000000584d4d7220 */ /* 0x080fe20000400000 */
[----:B------:R-:W-:Y:S01]  /*5dc0*/  F2FP.TF32.F32.PACK_B R5, R5 ;  /* 0x00000005ff05723e */ /* 0x000fe200024050ff */
[-C--:B------:R-:W-:Y:S01]  /*5dd0*/  FMUL R79, R79, R88.reuse ;  /* 0x000000584f4f7220 */ /* 0x080fe20000400000 */
[----:B------:R-:W-:Y:S01]  /*5de0*/  F2FP.TF32.F32.PACK_B R61, R61 ;  /* 0x0000003dff3d723e */ /* 0x000fe200024050ff */
[----:B------:R0:W-:Y:S01]  /*5df0*/  @P3 STG.E desc[UR36][R10.64], R13 ;  /* 0x0000000d0a003986 */ /* 0x0001e2000c101924 */
[----:B------:R-:W-:Y:S01]  /*5e00*/  F2FP.TF32.F32.PACK_B R63, R63 ;  /* 0x0000003fff3f723e */ /* 0x000fe200024050ff */
[-C--:B------:R-:W-:Y:S01]  /*5e10*/  FMUL R81, R81, R88.reuse ;  /* 0x0000005851517220 */ /* 0x080fe20000400000 */
[C---:B------:R-:W-:Y:S01]  /*5e20*/  ISETP.GT.AND P3, PT, R4.reuse, 0x10, PT ;  /* 0x000000100400780c */ /* 0x040fe20003f64270 */
[----:B------:R1:W-:Y:S01]  /*5e30*/  @P1 STG.E desc[UR36][R8.64+0x20], R5 ;  /* 0x0000200508001986 */ /* 0x0003e2000c101924 */
[----:B------:R-:W-:Y:S01]  /*5e40*/  ISETP.GT.AND P1, PT, R3, 0x8, P5 ;  /* 0x000000080300780c */ /* 0x000fe20002f24270 */
[-C--:B------:R-:W-:Y:S01]  /*5e50*/  FMUL R83, R83, R88.reuse ;  /* 0x0000005853537220 */ /* 0x080fe20000400000 */
[----:B------:R-:W-:Y:S01]  /*5e60*/  ISETP.GT.AND P2, PT, R4, 0x11, PT ;  /* 0x000000110400780c */ /* 0x000fe20003f44270 */
[----:B------:R-:W-:Y:S01]  /*5e70*/  @P0 STG.E desc[UR36][R8.64+0x24], R61 ;  /* 0x0000243d08000986 */ /* 0x000fe2000c101924 */
[----:B------:R-:W-:Y:S01]  /*5e80*/  ISETP.GT.AND P0, PT, R3, 0x8, P4 ;  /* 0x000000080300780c */ /* 0x000fe20002704270 */
[-C--:B------:R-:W-:Y:S01]  /*5e90*/  FMUL R85, R85, R88.reuse ;  /* 0x0000005855557220 */ /* 0x080fe20000400000 */
[----:B------:R-:W-:Y:S01]  /*5ea0*/  F2FP.TF32.F32.PACK_B R65, R65 ;  /* 0x00000041ff41723e */ /* 0x000fe200024050ff */
[-C--:B0-----:R-:W-:Y:S01]  /*5eb0*/  FMUL R13, R62, R88.reuse ;  /* 0x000000583e0d7220 */ /* 0x081fe20000400000 */
[----:B------:R-:W-:Y:S01]  /*5ec0*/  F2FP.TF32.F32.PACK_B R67, R67 ;  /* 0x00000043ff43723e */ /* 0x000fe200024050ff */
[-C--:B------:R-:W-:Y:S01]  /*5ed0*/  FMUL R87, R87, R88.reuse ;  /* 0x0000005857577220 */ /* 0x080fe20000400000 */
[----:B------:R-:W-:Y:S01]  /*5ee0*/  F2FP.TF32.F32.PACK_B R69, R69 ;  /* 0x00000045ff45723e */ /* 0x000fe200024050ff */
[-C--:B-1----:R-:W-:Y:S01]  /*5ef0*/  FMUL R5, R64, R88.reuse ;  /* 0x0000005840057220 */ /* 0x082fe20000400000 */
[----:B------:R-:W-:Y:S01]  /*5f00*/  F2FP.TF32.F32.PACK_B R13, R13 ;  /* 0x0000000dff0d723e */ /* 0x000fe200024050ff */
[-C--:B------:R-:W-:Y:S01]  /*5f10*/  FMUL R25, R25, R88.reuse ;  /* 0x0000005819197220 */ /* 0x080fe20000400000 */
[----:B------:R-:W-:Y:S01]  /*5f20*/  F2FP.TF32.F32.PACK_B R71, R71 ;  /* 0x00000047ff47723e */ /* 0x000fe200024050ff */
[-C--:B------:R-:W-:Y:S01]  /*5f30*/  FMUL R27, R27, R88.reuse ;  /* 0x000000581b1b7220 */ /* 0x080fe20000400000 */
[----:B------:R-:W-:Y:S01]  /*5f40*/  F2FP.TF32.F32.PACK_B R5, R5 ;  /* 0x00000005ff05723e */ /* 0x000fe200024050ff */
[----:B------:R-:W-:Y:S01]  /*5f50*/  @P0 STG.E desc[UR36][R10.64+0x24], R63 ;  /* 0x0000243f0a000986 */ /* 0x000fe2000c101924 */
[----:B------:R-:W-:Y:S01]  /*5f60*/  ISETP.GT.AND P0, PT, R3, RZ, P3 ;  /* 0x000000ff0300720c */ /* 0x000fe20001f04270 */
[-C--:B------:R-:W-:Y:S01]  /*5f70*/  FMUL R29, R29, R88.reuse ;  /* 0x000000581d1d7220 */ /* 0x080fe20000400000 */
[----:B------:R-:W-:Y:S01]  /*5f80*/  F2FP.TF32.F32.PACK_B R73, R73 ;  /* 0x00000049ff49723e */ /* 0x000fe200024050ff */
[----:B------:R0:W-:Y:S01]  /*5f90*/  @P1 STG.E desc[UR36][R10.64+0x20], R13 ;  /* 0x0000200d0a001986 */ /* 0x0001e2000c101924 */
[C---:B------:R-:W-:Y:S01]  /*5fa0*/  ISETP.GT.AND P1, PT, R4.reuse, 0x19, PT ;  /* 0x000000190400780c */ /* 0x040fe20003f24270 */
[-C--:B------:R-:W-:Y:S01]  /*5fb0*/  FMUL R31, R31, R88.reuse ;  /* 0x000000581f1f7220 */ /* 0x080fe20000400000 */
[----:B------:R-:W-:Y:S01]  /*5fc0*/  F2FP.TF32.F32.PACK_B R75, R75 ;  /* 0x0000004bff4b723e */ /* 0x000fe200024050ff */
[-C--:B------:R-:W-:Y:S01]  /*5fd0*/  FMUL R33, R33, R88.reuse ;  /* 0x0000005821217220 */ /* 0x080fe20000400000 */
[C---:B------:R-:W-:Y:S01]  /*5fe0*/  ISETP.GT.AND P5, PT, R4.reuse, 0x28, PT ;  /* 0x000000280400780c */ /* 0x040fe20003fa4270 */
[-C--:B------:R-:W-:Y:S01]  /*5ff0*/  FMUL R35, R35, R88.reuse ;  /* 0x0000005823237220 */ /* 0x080fe20000400000 */
[----:B------:R-:W-:Y:S01]  /*6000*/  ISETP.GT.AND P4, PT, R4, 0x29, PT ;  /* 0x000000290400780c */ /* 0x000fe20003f84270 */
[-C--:B------:R-:W-:Y:S01]  /*6010*/  FMUL R37, R37, R88.reuse ;  /* 0x0000005825257220 */ /* 0x080fe20000400000 */
[----:B------:R-:W-:Y:S01]  /*6020*/  F2FP.TF32.F32.PACK_B R77, R77 ;  /* 0x0000004dff4d723e */ /* 0x000fe200024050ff */
[----:B------:R1:W-:Y:S01]  /*6030*/  @P0 STG.E desc[UR36][R8.64+0x40], R5 ;  /* 0x0000400508000986 */ /* 0x0003e2000c101924 */
[----:B------:R-:W-:Y:S01]  /*6040*/  ISETP.GT.AND P0, PT, R3, RZ, P2 ;  /* 0x000000ff0300720c */ /* 0x000fe20001704270 */
[-C--:B0-----:R-:W-:Y:S01]  /*6050*/  FMUL R13, R66, R88.reuse ;  /* 0x00000058420d7220 */ /* 0x081fe20000400000 */
[----:B------:R-:W-:Y:S01]  /*6060*/  F2FP.TF32.F32.PACK_B R79, R79 ;  /* 0x0000004fff4f723e */ /* 0x000fe200024050ff */
[-C--:B------:R-:W-:Y:S01]  /*6070*/  FMUL R39, R39, R88.reuse ;  /* 0x0000005827277220 */ /* 0x080fe20000400000 */
[----:B------:R-:W-:Y:S01]  /*6080*/  F2FP.TF32.F32.PACK_B R81, R81 ;  /* 0x00000051ff51723e */ /* 0x000fe200024050ff */
[-C--:B------:R-:W-:Y:S01]  /*6090*/  FMUL R41, R41, R88.reuse ;  /* 0x0000005829297220 */ /* 0x080fe20000400000 */
[----:B------:R-:W-:Y:S01]  /*60a0*/  F2FP.TF32.F32.PACK_B R13, R13 ;  /* 0x0000000dff0d723e */ /* 0x000fe200024050ff */
[-C--:B------:R-:W-:Y:S01]  /*60b0*/  FMUL R43, R43, R88.reuse ;  /* 0x000000582b2b7220 */ /* 0x080fe20000400000 */
[----:B------:R-:W-:Y:S01]  /*60c0*/  F2FP.TF32.F32.PACK_B R83, R83 ;  /* 0x00000053ff53723e */ /* 0x000fe200024050ff */
[-C--:B------:R-:W-:Y:S01]  /*60d0*/  FMUL R45, R45, R88.reuse ;  /* 0x000000582d2d7220 */ /* 0x080fe20000400000 */
[----:B------:R-:W-:Y:S01]  /*60e0*/  P2R R57, PR, RZ, 0x20 ;  /* 0x00000020ff397803 */ /* 0x000fe20000000000 */
[-C--:B-1----:R-:W-:Y:S01]  /*60f0*/  FMUL R5, R68, R88.reuse ;  /* 0x0000005844057220 */ /* 0x082fe20000400000 */
[----:B------:R-:W-:Y:S01]  /*6100*/  P2R R56, PR, RZ, 0x10 ;  /* 0x00000010ff387803 */ /* 0x000fe20000000000 */
[----:B------:R-:W-:Y:S01]  /*6110*/  @P0 STG.E desc[UR36][R8.64+0x44], R65 ;  /* 0x0000444108000986 */ /* 0x000fe2000c101924 */
[----:B------:R-:W-:Y:S01]  /*6120*/  ISETP.GT.AND P0, PT, R3, 0x8, P3 ;  /* 0x000000080300780c */ /* 0x000fe20001f04270 */
[-C--:B------:R-:W-:Y:S01]  /*6130*/  FMUL R47, R47, R88.reuse ;  /* 0x000000582f2f7220 */ /* 0x080fe20000400000 */
[----:B------:R-:W-:Y:S01]  /*6140*/  F2FP.TF32.F32.PACK_B R5, R5 ;  /* 0x00000005ff05723e */ /* 0x000fe200024050ff */
[-C--:B------:R-:W-:Y:S01]  /*6150*/  FMUL R49, R49, R88.reuse ;  /* 0x0000005831317220 */ /* 0x080fe20000400000 */
[----:B------:R-:W-:Y:S01]  /*6160*/  ISETP.GT.AND P3, PT, R4, 0x30, PT ;  /* 0x000000300400780c */ /* 0x000fe20003f64270 */
[-C--:B------:R-:W-:Y:S01]  /*6170*/  FMUL R51, R51, R88.reuse ;  /* 0x0000005833337220 */ /* 0x080fe20000400000 */
[----:B------:R-:W-:Y:S01]  /*6180*/  F2FP.TF32.F32.PACK_B R85, R85 ;  /* 0x00000055ff55723e */ /* 0x000fe200024050ff */
[-C--:B------:R-:W-:Y:S01]  /*6190*/  FMUL R53, R53, R88.reuse ;  /* 0x0000005835357220 */ /* 0x080fe20000400000 */
[----:B------:R-:W-:Y:S01]  /*61a0*/  F2FP.TF32.F32.PACK_B R87, R87 ;  /* 0x00000057ff57723e */ /* 0x000fe200024050ff */
[----:B------:R-:W-:Y:S01]  /*61b0*/  FMUL R55, R55, R88 ;  /* 0x0000005837377220 */ /* 0x000fe20000400000 */
[----:B------:R-:W-:-:S02]  /*61c0*/  F2FP.TF32.F32.PACK_B R25, R25 ;  /* 0x00000019ff19723e */ /* 0x000fc400024050ff */
[----:B------:R-:W-:Y:S01]  /*61d0*/  F2FP.TF32.F32.PACK_B R27, R27 ;  /* 0x0000001bff1b723e */ /* 0x000fe200024050ff */
[----:B------:R0:W-:Y:S01]  /*61e0*/  @P0 STG.E desc[UR36][R10.64+0x40], R13 ;  /* 0x0000400d0a000986 */ /* 0x0001e2000c101924 */
[----:B------:R-:W-:Y:S02]  /*61f0*/  ISETP.GT.AND P0, PT, R3, 0x8, P2 ;  /* 0x000000080300780c */ /* 0x000fe40001704270 */
[----:B------:R-:W-:Y:S02]  /*6200*/  ISETP.GT.AND P2, PT, R4, 0x18, PT ;  /* 0x000000180400780c */ /* 0x000fe40003f44270 */
[----:B------:R-:W-:Y:S02]  /*6210*/  F2FP.TF32.F32.PACK_B R29, R29 ;  /* 0x0000001dff1d723e */ /* 0x000fe400024050ff */
[----:B------:R-:W-:Y:S02]  /*6220*/  F2FP.TF32.F32.PACK_B R31, R31 ;  /* 0x0000001fff1f723e */ /* 0x000fe400024050ff */
[----:B------:R-:W-:-:S02]  /*6230*/  F2FP.TF32.F32.PACK_B R33, R33 ;  /* 0x00000021ff21723e */ /* 0x000fc400024050ff */
[----:B------:R-:W-:Y:S01]  /*6240*/  F2FP.TF32.F32.PACK_B R35, R35 ;  /* 0x00000023ff23723e */ /* 0x000fe200024050ff */
[----:B0-----:R-:W-:Y:S01]  /*6250*/  FMUL R13, R70, R88 ;  /* 0x00000058460d7220 */ /* 0x001fe20000400000 */
[----:B------:R-:W-:Y:S01]  /*6260*/  F2FP.TF32.F32.PACK_B R37, R37 ;  /* 0x00000025ff25723e */ /* 0x000fe200024050ff */
[----:B------:R-:W-:Y:S01]  /*6270*/  @P0 STG.E desc[UR36][R10.64+0x44], R67 ;  /* 0x000044430a000986 */ /* 0x000fe2000c101924 */
[----:B------:R-:W-:Y:S02]  /*6280*/  ISETP.GT.AND P0, PT, R3, RZ, P2 ;  /* 0x000000ff0300720c */ /* 0x000fe40001704270 */
[----:B------:R-:W-:Y:S02]  /*6290*/  F2FP.TF32.F32.PACK_B R13, R13 ;  /* 0x0000000dff0d723e */ /* 0x000fe400024050ff */
[----:B------:R-:W-:Y:S02]  /*62a0*/  F2FP.TF32.F32.PACK_B R39, R39 ;  /* 0x00000027ff27723e */ /* 0x000fe400024050ff */
[----:B------:R-:W-:-:S02]  /*62b0*/  F2FP.TF32.F32.PACK_B R41, R41 ;  /* 0x00000029ff29723e */ /* 0x000fc400024050ff */
[----:B------:R-:W-:Y:S02]  /*62c0*/  F2FP.TF32.F32.PACK_B R43, R43 ;  /* 0x0000002bff2b723e */ /* 0x000fe400024050ff */
[----:B------:R-:W-:Y:S02]  /*62d0*/  F2FP.TF32.F32.PACK_B R45, R45 ;  /* 0x0000002dff2d723e */ /* 0x000fe400024050ff */
[----:B------:R-:W-:Y:S01]  /*62e0*/  F2FP.TF32.F32.PACK_B R47, R47 ;  /* 0x0000002fff2f723e */ /* 0x000fe200024050ff */
[----:B------:R0:W-:Y:S01]  /*62f0*/  @P0 STG.E desc[UR36][R8.64+0x60], R5 ;  /* 0x0000600508000986 */ /* 0x0001e2000c101924 */
[----:B------:R-:W-:Y:S02]  /*6300*/  ISETP.GT.AND P0, PT, R3, RZ, P1 ;  /* 0x000000ff0300720c */ /* 0x000fe40000f04270 */
[----:B------:R-:W-:Y:S02]  /*6310*/  F2FP.TF32.F32.PACK_B R49, R49 ;  /* 0x00000031ff31723e */ /* 0x000fe400024050ff */
[----:B------:R-:W-:-:S02]  /*6320*/  F2FP.TF32.F32.PACK_B R51, R51 ;  /* 0x00000033ff33723e */ /* 0x000fc400024050ff */
[----:B------:R-:W-:Y:S02]  /*6330*/  F2FP.TF32.F32.PACK_B R53, R53 ;  /* 0x00000035ff35723e */ /* 0x000fe400024050ff */
[----:B------:R-:W-:Y:S01]  /*6340*/  F2FP.TF32.F32.PACK_B R55, R55 ;  /* 0x00000037ff37723e */ /* 0x000fe200024050ff */
[----:B0-----:R-:W-:-:S04]  /*6350*/  FMUL R5, R72, R88 ;  /* 0x0000005848057220 */ /* 0x001fc80000400000 */
[----:B------:R-:W-:Y:S01]  /*6360*/  @P0 STG.E desc[UR36][R8.64+0x64], R69 ;  /* 0x0000644508000986 */ /* 0x000fe2000c101924 */
[----:B------:R-:W-:Y:S02]  /*6370*/  ISETP.GT.AND P0, PT, R3, 0x8, P2 ;  /* 0x000000080300780c */ /* 0x000fe40001704270 */
[----:B------:R-:W-:Y:S02]  /*6380*/  ISETP.GT.AND P2, PT, R4, 0x20, PT ;  /* 0x000000200400780c */ /* 0x000fe40003f44270 */
[----:B------:R-:W-:-:S09]  /*6390*/  F2FP.TF32.F32.PACK_B R5, R5 ;  /* 0x00000005ff05723e */ /* 0x000fd200024050ff */
[----:B------:R0:W-:Y:S01]  /*63a0*/  @P0 STG.E desc[UR36][R10.64+0x60], R13 ;  /* 0x0000600d0a000986 */ /* 0x0001e2000c101924 */
[----:B------:R-:W-:Y:S02]  /*63b0*/  ISETP.GT.AND P0, PT, R3, 0x8, P1 ;  /* 0x000000080300780c */ /* 0x000fe40000f04270 */
[----:B------:R-:W-:Y:S01]  /*63c0*/  ISETP.GT.AND P1, PT, R4, 0x21, PT ;  /* 0x000000210400780c */ /* 0x000fe20003f24270 */
[----:B0-----:R-:W-:-:S10]  /*63d0*/  FMUL R13, R74, R88 ;  /* 0x000000584a0d7220 */ /* 0x001fd40000400000 */
[----:B------:R-:W-:Y:S01]  /*63e0*/  @P0 STG.E desc[UR36][R10.64+0x64], R71 ;  /* 0x000064470a000986 */ /* 0x000fe2000c101924 */
[----:B------:R-:W-:Y:S02]  /*63f0*/  ISETP.GT.AND P0, PT, R3, RZ, P2 ;  /* 0x000000ff0300720c */ /* 0x000fe40001704270 */
[----:B------:R-:W-:-:S11]  /*6400*/  F2FP.TF32.F32.PACK_B R13, R13 ;  /* 0x0000000dff0d723e */ /* 0x000fd600024050ff */
[----:B------:R0:W-:Y:S01]  /*6410*/  @P0 STG.E desc[UR36][R8.64+0x80], R5 ;  /* 0x0000800508000986 */ /* 0x0001e2000c101924 */
[----:B------:R-:W-:Y:S01]  /*6420*/  ISETP.GT.AND P0, PT, R3, RZ, P1 ;  /* 0x000000ff0300720c */ /* 0x000fe20000f04270 */
[----:B0-----:R-:W-:-:S12]  /*6430*/  FMUL R5, R76, R88 ;  /* 0x000000584c057220 */ /* 0x001fd80000400000 */
[----:B------:R-:W-:Y:S01]  /*6440*/  @P0 STG.E desc[UR36][R8.64+0x84], R73 ;  /* 0x0000844908000986 */ /* 0x000fe2000c101924 */
[----:B------:R-:W-:Y:S02]  /*6450*/  ISETP.GT.AND P0, PT, R3, 0x8, P2 ;  /* 0x000000080300780c */ /* 0x000fe40001704270 */
[----:B------:R-:W-:Y:S02]  /*6460*/  F2FP.TF32.F32.PACK_B R5, R5 ;  /* 0x00000005ff05723e */ /* 0x000fe400024050ff */
[----:B------:R-:W-:-:S09]  /*6470*/  ISETP.GT.AND P2, PT, R4, 0x38, PT ;  /* 0x000000380400780c */ /* 0x000fd20003f44270 */
[----:B------:R0:W-:Y:S01]  /*6480*/  @P0 STG.E desc[UR36][R10.64+0x80], R13 ;  /* 0x0000800d0a000986 */ /* 0x0001e2000c101924 */
[----:B------:R-:W-:Y:S01]  /*6490*/  ISETP.GT.AND P0, PT, R3, 0x8, P1 ;  /* 0x000000080300780c */ /* 0x000fe20000f04270 */
[----:B0-----:R-:W-:-:S12]  /*64a0*/  FMUL R13, R78, R88 ;  /* 0x000000584e0d7220 */ /* 0x001fd80000400000 */
        /* <DEDUP_REMOVED lines=8> */
[----:B------:R-:W-:-:S11]  /*6530*/  F2FP.TF32.F32.PACK_B R5, R5 ;  /* 0x00000005ff05723e */ /* 0x000fd600024050ff */
[----:B------:R0:W-:Y:S01]  /*6540*/  @P0 STG.E desc[UR36][R10.64+0xa0], R13 ;  /* 0x0000a00d0a000986 */ /* 0x0001e2000c101924 */
[C---:B------:R-:W-:Y:S02]  /*6550*/  ISETP.GT.AND P0, PT, R3.reuse, 0x8, P4 ;  /* 0x000000080300780c */ /* 0x040fe40002704270 */
[----:B------:R-:W-:Y:S01]  /*6560*/  ISETP.GT.AND P4, PT, R3, 0x8, P2 ;  /* 0x000000080300780c */ /* 0x000fe20001784270 */
[----:B0-----:R-:W-:-:S10]  /*6570*/  FMUL R13, R82, R88 ;  /* 0x00000058520d7220 */ /* 0x001fd40000400000 */
[----:B------:R-:W-:Y:S01]  /*6580*/  @P0 STG.E desc[UR36][R10.64+0xa4], R79 ;  /* 0x0000a44f0a000986 */ /* 0x000fe2000c101924 */
[----:B------:R-:W-:Y:S02]  /*6590*/  ISETP.GT.AND P0, PT, R3, RZ, P3 ;  /* 0x000000ff0300720c */ /* 0x000fe40001f04270 */
[----:B------:R-:W-:-:S11]  /*65a0*/  F2FP.TF32.F32.PACK_B R13, R13 ;  /* 0x0000000dff0d723e */ /* 0x000fd600024050ff */
[----:B------:R0:W-:Y:S01]  /*65b0*/  @P0 STG.E desc[UR36][R8.64+0xc0], R5 ;  /* 0x0000c00508000986 */ /* 0x0001e2000c101924 */
[----:B------:R-:W-:-:S04]  /*65c0*/  ISETP.GT.AND P0, PT, R4, 0x31, PT ;  /* 0x000000310400780c */ /* 0x000fc80003f04270 */
[----:B------:R-:W-:Y:S01]  /*65d0*/  ISETP.GT.AND P1, PT, R3, RZ, P0 ;  /* 0x000000ff0300720c */ /* 0x000fe20000724270 */
[----:B0-----:R-:W-:-:S05]  /*65e0*/  FMUL R5, R84, R88 ;  /* 0x0000005854057220 */ /* 0x001fca0000400000 */
[----:B------:R-:W-:-:S07]  /*65f0*/  F2FP.TF32.F32.PACK_B R5, R5 ;  /* 0x00000005ff05723e */ /* 0x000fce00024050ff */
[----:B------:R-:W-:Y:S01]  /*6600*/  @P1 STG.E desc[UR36][R8.64+0xc4], R81 ;  /* 0x0000c45108001986 */ /* 0x000fe2000c101924 */
[----:B------:R-:W-:-:S13]  /*6610*/  ISETP.GT.AND P1, PT, R3, 0x8, P3 ;  /* 0x000000080300780c */ /* 0x000fda0001f24270 */
[----:B------:R0:W-:Y:S01]  /*6620*/  @P1 STG.E desc[UR36][R10.64+0xc0], R13 ;  /* 0x0000c00d0a001986 */ /* 0x0001e2000c101924 */
[----:B------:R-:W-:-:S13]  /*6630*/  ISETP.GT.AND P1, PT, R3, 0x8, P0 ;  /* 0x000000080300780c */ /* 0x000fda0000724270 */
[----:B------:R-:W-:Y:S01]  /*6640*/  @P1 STG.E desc[UR36][R10.64+0xc4], R83 ;  /* 0x0000c4530a001986 */ /* 0x000fe2000c101924 */
[----:B------:R-:W-:-:S05]  /*6650*/  IADD3 R14, P1, R101, R10, RZ ;  /* 0x0000000a650e7210 */ /* 0x000fca0007f3e0ff */
[----:B------:R-:W-:Y:S01]  /*6660*/  IMAD.X R15, R19, 0x1, R11, P1 ;  /* 0x00000001130f7824 */ /* 0x000fe200008e060b */
[----:B------:R-:W-:-:S13]  /*6670*/  ISETP.GT.AND P1, PT, R3, RZ, P2 ;  /* 0x000000ff0300720c */ /* 0x000fda0001724270 */
[----:B------:R1:W-:Y:S01]  /*6680*/  @P1 STG.E desc[UR36][R8.64+0xe0], R5 ;  /* 0x0000e00508001986 */ /* 0x0003e2000c101924 */
[----:B------:R-:W-:-:S05]  /*6690*/  IADD3 R20, P1, R101, R10, RZ ;  /* 0x0000000a65147210 */ /* 0x000fca0007f3e0ff */
[----:B------:R-:W-:Y:S01]  /*66a0*/  IMAD.X R21, R19, 0x1, R11, P1 ;  /* 0x0000000113157824 */ /* 0x000fe200008e060b */
[----:B------:R-:W-:-:S05]  /*66b0*/  IADD3 R12, P1, R101, R8, RZ ;  /* 0x00000008650c7210 */ /* 0x000fca0007f3e0ff */
[----:B0-----:R-:W-:Y:S01]  /*66c0*/  IMAD.X R13, R19, 0x1, R9, P1 ;  /* 0x00000001130d7824 */ /* 0x001fe200008e0609 */
[----:B------:R-:W-:Y:S01]  /*66d0*/  ISETP.GT.AND P1, PT, R4, 0x39, PT ;  /* 0x000000390400780c */ /* 0x000fe20003f24270 */
[-C--:B-1----:R-:W-:Y:S01]  /*66e0*/  FMUL R5, R86, R88.reuse ;  /* 0x0000005856057220 */ /* 0x082fe20000400000 */
[----:B------:R-:W-:Y:S02]  /*66f0*/  FMUL R19, R24, R88 ;  /* 0x0000005818137220 */ /* 0x000fe40000400000 */
[----:B------:R-:W-:Y:S02]  /*6700*/  ISETP.GT.AND P5, PT, R3, RZ, P1 ;  /* 0x000000ff0300720c */ /* 0x000fe40000fa4270 */
[----:B------:R-:W-:Y:S02]  /*6710*/  F2FP.TF32.F32.PACK_B R5, R5 ;  /* 0x00000005ff05723e */ /* 0x000fe400024050ff */
[----:B------:R-:W-:-:S09]  /*6720*/  F2FP.TF32.F32.PACK_B R19, R19 ;  /* 0x00000013ff13723e */ /* 0x000fd200024050ff */
[----:B------:R-:W-:Y:S01]  /*6730*/  @P5 STG.E desc[UR36][R8.64+0xe4], R85 ;  /* 0x0000e45508005986 */ /* 0x000fe2000c101924 */
[----:B------:R-:W-:-:S03]  /*6740*/  ISETP.GT.AND P5, PT, R4, 0x1, PT ;  /* 0x000000010400780c */ /* 0x000fc60003fa4270 */
[----:B------:R0:W-:Y:S01]  /*6750*/  @P4 STG.E desc[UR36][R10.64+0xe0], R5 ;  /* 0x0000e0050a004986 */ /* 0x0001e2000c101924 */
[C---:B------:R-:W-:Y:S02]  /*6760*/  ISETP.GT.AND P4, PT, R3.reuse, 0x8, P1 ;  /* 0x000000080300780c */ /* 0x040fe40000f84270 */
[----:B------:R-:W-:Y:S01]  /*6770*/  ISETP.GT.AND P5, PT, R3, 0x80, P5 ;  /* 0x000000800300780c */ /* 0x000fe20002fa4270 */
[----:B0-----:R-:W-:-:S10]  /*6780*/  FMUL R5, R26, R88 ;  /* 0x000000581a057220 */ /* 0x001fd40000400000 */
[----:B------:R0:W-:Y:S01]  /*6790*/  @P4 STG.E desc[UR36][R10.64+0xe4], R87 ;  /* 0x0000e4570a004986 */ /* 0x0001e2000c101924 */
[C---:B------:R-:W-:Y:S01]  /*67a0*/  ISETP.GT.AND P4, PT, R3.reuse, 0x80, P6 ;  /* 0x000000800300780c */ /* 0x040fe20003784270 */
[----:B------:R-:W-:Y:S01]  /*67b0*/  @P5 IMAD.MOV.U32 R8, RZ, RZ, R12 ;  /* 0x000000ffff085224 */ /* 0x000fe200078e000c */
[----:B------:R-:W-:Y:S01]  /*67c0*/  ISETP.GT.AND P6, PT, R3, 0x88, P6 ;  /* 0x000000880300780c */ /* 0x000fe200037c4270 */
[----:B------:R-:W-:Y:S01]  /*67d0*/  @P5 IMAD.MOV.U32 R9, RZ, RZ, R13 ;  /* 0x000000ffff095224 */ /* 0x000fe200078e000d */
[----:B------:R-:W-:Y:S01]  /*67e0*/  F2FP.TF32.F32.PACK_B R5, R5 ;  /* 0x00000005ff05723e */ /* 0x000fe200024050ff */
[----:B0-----:R-:W-:-:S08]  /*67f0*/  FMUL R11, R28, R88 ;  /* 0x000000581c0b7220 */ /* 0x001fd00000400000 */
[----:B------:R0:W-:Y:S01]  /*6800*/  @P4 STG.E desc[UR36][R12.64], R19 ;  /* 0x000000130c004986 */ /* 0x0001e2000c101924 */
[----:B------:R-:W-:Y:S02]  /*6810*/  ISETP.NE.AND P4, PT, R56, RZ, PT ;  /* 0x000000ff3800720c */ /* 0x000fe40003f85270 */
[----:B------:R-:W-:Y:S01]  /*6820*/  F2FP.TF32.F32.PACK_B R11, R11 ;  /* 0x0000000bff0b723e */ /* 0x000fe200024050ff */
[----:B------:R-:W-:Y:S01]  /*6830*/  @P5 STG.E desc[UR36][R8.64+0x4], R25 ;  /* 0x0000041908005986 */ /* 0x000fe2000c101924 */
[----:B------:R-:W-:-:S03]  /*6840*/  ISETP.NE.AND P5, PT, R57, RZ, PT ;  /* 0x000000ff3900720c */ /* 0x000fc60003fa5270 */
[----:B------:R1:W-:Y:S01]  /*6850*/  @P6 STG.E desc[UR36][R14.64], R5 ;  /* 0x000000050e006986 */ /* 0x0003e2000c101924 */
[----:B------:R-:W-:Y:S01]  /*6860*/  ISETP.GT.AND P6, PT, R4, 0x1, PT ;  /* 0x000000010400780c */ /* 0x000fe20003fc4270 */
[----:B0-----:R-:W-:-:S03]  /*6870*/  FMUL R19, R52, R88 ;  /* 0x0000005834137220 */ /* 0x001fc60000400000 */
[----:B------:R-:W-:Y:S02]  /*6880*/  ISETP.GT.AND P6, PT, R3, 0x88, P6 ;  /* 0x000000880300780c */ /* 0x000fe400037c4270 */
[----:B------:R-:W-:Y:S01]  /*6890*/  F2FP.TF32.F32.PACK_B R19, R19 ;  /* 0x00000013ff13723e */ /* 0x000fe200024050ff */
[-C--:B-1----:R-:W-:Y:S01]  /*68a0*/  FMUL R5, R30, R88.reuse ;  /* 0x000000581e057220 */ /* 0x082fe20000400000 */
[----:B------:R-:W-:-:S04]  /*68b0*/  FMUL R15, R50, R88 ;  /* 0x00000058320f7220 */ /* 0x000fc80000400000 */
[----:B------:R-:W-:-:S05]  /*68c0*/  F2FP.TF32.F32.PACK_B R5, R5 ;  /* 0x00000005ff05723e */ /* 0x000fca00024050ff */
[----:B------:R-:W-:Y:S01]  /*68d0*/  @P6 STG.E desc[UR36][R20.64+0x4], R27 ;  /* 0x0000041b14006986 */ /* 0x000fe2000c101924 */
[----:B------:R-:W-:Y:S02]  /*68e0*/  ISETP.GT.AND P6, PT, R4, 0x8, PT ;  /* 0x000000080400780c */ /* 0x000fe40003fc4270 */
[----:B------:R-:W-:Y:S02]  /*68f0*/  F2FP.TF32.F32.PACK_B R15, R15 ;  /* 0x0000000fff0f723e */ /* 0x000fe400024050ff */
[----:B------:R-:W-:-:S13]  /*6900*/  ISETP.GT.AND P6, PT, R3, 0x80, P6 ;  /* 0x000000800300780c */ /* 0x000fda00037c4270 */
[----:B------:R-:W-:Y:S02]  /*6910*/  @P6 IMAD.MOV.U32 R8, RZ, RZ, R12 ;  /* 0x000000ffff086224 */ /* 0x000fe400078e000c */
[----:B------:R-:W-:-:S05]  /*6920*/  @P6 IMAD.MOV.U32 R9, RZ, RZ, R13 ;  /* 0x000000ffff096224 */ /* 0x000fca00078e000d */
[----:B------:R0:W-:Y:S01]  /*6930*/  @P6 STG.E desc[UR36][R8.64+0x20], R11 ;  /* 0x0000200b08006986 */ /* 0x0001e2000c101924 */
[----:B------:R-:W-:-:S04]  /*6940*/  ISETP.GT.AND P6, PT, R4, 0x9, PT ;  /* 0x000000090400780c */ /* 0x000fc80003fc4270 */
[----:B------:R-:W-:Y:S01]  /*6950*/  ISETP.GT.AND P6, PT, R3, 0x80, P6 ;  /* 0x000000800300780c */ /* 0x000fe200037c4270 */
[----:B0-----:R-:W-:-:S05]  /*6960*/  FMUL R11, R32, R88 ;  /* 0x00000058200b7220 */ /* 0x001fca0000400000 */
[----:B------:R-:W-:-:S07]  /*6970*/  F2FP.TF32.F32.PACK_B R11, R11 ;  /* 0x0000000bff0b723e */ /* 0x000fce00024050ff */
[----:B------:R-:W-:Y:S02]  /*6980*/  @P6 IMAD.MOV.U32 R8, RZ, RZ, R12 ;  /* 0x000000ffff086224 */ /* 0x000fe400078e000c */
[----:B------:R-:W-:-:S05]  /*6990*/  @P6 IMAD.MOV.U32 R9, RZ, RZ, R13 ;  /* 0x000000ffff096224 */ /* 0x000fca00078e000d */
[----:B------:R-:W-:Y:S01]  /*69a0*/  @P6 STG.E desc[UR36][R8.64+0x24], R29 ;  /* 0x0000241d08006986 */ /* 0x000fe2000c101924 */
[----:B------:R-:W-:-:S04]  /*69b0*/  ISETP.GT.AND P6, PT, R4, 0x8, PT ;  /* 0x000000080400780c */ /* 0x000fc80003fc4270 */
[----:B------:R-:W-:-:S13]  /*69c0*/  ISETP.GT.AND P6, PT, R3, 0x88, P6 ;  /* 0x000000880300780c */ /* 0x000fda00037c4270 */
[----:B------:R0:W-:Y:S01]  /*69d0*/  @P6 STG.E desc[UR36][R6.64+0x20], R5 ;  /* 0x0000200506006986 */ /* 0x0001e2000c101924 */
[----:B------:R-:W-:-:S04]  /*69e0*/  ISETP.GT.AND P6, PT, R4, 0x9, PT ;  /* 0x000000090400780c */ /* 0x000fc80003fc4270 */
[----:B------:R-:W-:Y:S01]  /*69f0*/  ISETP.GT.AND P6, PT, R3, 0x88, P6 ;  /* 0x000000880300780c */ /* 0x000fe200037c4270 */
[----:B0-----:R-:W-:-:S05]  /*6a00*/  FMUL R5, R34, R88 ;  /* 0x0000005822057220 */ /* 0x001fca0000400000 */
[----:B------:R-:W-:-:S07]  /*6a10*/  F2FP.TF32.F32.PACK_B R5, R5 ;  /* 0x00000005ff05723e */ /* 0x000fce00024050ff */
[----:B------:R-:W-:Y:S01]  /*6a20*/  @P6 STG.E desc[UR36][R6.64+0x24], R31 ;  /* 0x0000241f06006986 */ /* 0x000fe2000c101924 */
[----:B------:R-:W-:-:S04]  /*6a30*/  ISETP.GT.AND P6, PT, R4, 0x10, PT ;  /* 0x000000100400780c */ /* 0x000fc80003fc4270 */
        /* <DEDUP_REMOVED lines=50> */
[----:B------:R0:W-:Y:S01]  /*6d60*/  @P6 STG.E desc[UR36][R8.64+0x84], R41 ;  /* 0x0000842908006986 */ /* 0x0001e2000c101924 */
[----:B------:R-:W-:-:S04]  /*6d70*/  ISETP.GT.AND P6, PT, R4, 0x20, PT ;  /* 0x000000200400780c */ /* 0x000fc80003fc4270 */
[----:B------:R-:W-:Y:S01]  /*6d80*/  ISETP.GT.AND P6, PT, R3, 0x88, P6 ;  /* 0x000000880300780c */ /* 0x000fe200037c4270 */
[----:B0-----:R-:W-:-:S05]  /*6d90*/  FMUL R9, R44, R88 ;  /* 0x000000582c097220 */ /* 0x001fca0000400000 */
[----:B------:R-:W-:-:S07]  /*6da0*/  F2FP.TF32.F32.PACK_B R9, R9 ;  /* 0x00000009ff09723e */ /* 0x000fce00024050ff */
[----:B------:R0:W-:Y:S01]  /*6db0*/  @P6 STG.E desc[UR36][R6.64+0x80], R5 ;  /* 0x0000800506006986 */ /* 0x0001e2000c101924 */
[----:B------:R-:W-:-:S04]  /*6dc0*/  ISETP.GT.AND P6, PT, R4, 0x21, PT ;  /* 0x000000210400780c */ /* 0x000fc80003fc4270 */
[----:B------:R-:W-:-:S13]  /*6dd0*/  ISETP.GT.AND P6, PT, R3, 0x88, P6 ;  /* 0x000000880300780c */ /* 0x000fda00037c4270 */
[----:B------:R-:W-:Y:S02]  /*6de0*/  @P6 IMAD.MOV.U32 R4, RZ, RZ, R6 ;  /* 0x000000ffff046224 */ /* 0x000fe400078e0006 */
[----:B0-----:R-:W-:-:S05]  /*6df0*/  @P6 IMAD.MOV.U32 R5, RZ, RZ, R7 ;  /* 0x000000ffff056224 */ /* 0x001fca00078e0007 */
[----:B------:R0:W-:Y:S01]  /*6e00*/  @P6 STG.E desc[UR36][R4.64+0x84], R43 ;  /* 0x0000842b04006986 */ /* 0x0001e2000c101924 */
[C---:B------:R-:W-:Y:S02]  /*6e10*/  ISETP.GT.AND P6, PT, R3.reuse, 0x80, P5 ;  /* 0x000000800300780c */ /* 0x040fe40002fc4270 */
[----:B------:R-:W-:-:S11]  /*6e20*/  ISETP.GT.AND P5, PT, R3, 0x88, P5 ;  /* 0x000000880300780c */ /* 0x000fd60002fa4270 */
[----:B0-----:R-:W-:Y:S02]  /*6e30*/  @P6 IMAD.MOV.U32 R4, RZ, RZ, R12 ;  /* 0x000000ffff046224 */ /* 0x001fe400078e000c */
[----:B------:R-:W-:-:S05]  /*6e40*/  @P6 IMAD.MOV.U32 R5, RZ, RZ, R13 ;  /* 0x000000ffff056224 */ /* 0x000fca00078e000d */
[----:B------:R0:W-:Y:S01]  /*6e50*/  @P6 STG.E desc[UR36][R4.64+0xa0], R9 ;  /* 0x0000a00904006986 */ /* 0x0001e2000c101924 */
[C---:B------:R-:W-:Y:S02]  /*6e60*/  ISETP.GT.AND P6, PT, R3.reuse, 0x80, P4 ;  /* 0x000000800300780c */ /* 0x040fe400027c4270 */
[----:B------:R-:W-:Y:S01]  /*6e70*/  ISETP.GT.AND P4, PT, R3, 0x88, P4 ;  /* 0x000000880300780c */ /* 0x000fe20002784270 */
[----:B0-----:R-:W-:-:S10]  /*6e80*/  FMUL R9, R48, R88 ;  /* 0x0000005830097220 */ /* 0x001fd40000400000 */
[----:B------:R-:W-:Y:S02]  /*6e90*/  @P6 IMAD.MOV.U32 R4, RZ, RZ, R12 ;  /* 0x000000ffff046224 */ /* 0x000fe400078e000c */
[----:B------:R-:W-:Y:S01]  /*6ea0*/  @P6 IMAD.MOV.U32 R5, RZ, RZ, R13 ;  /* 0x000000ffff056224 */ /* 0x000fe200078e000d */
[----:B------:R-:W-:-:S04]  /*6eb0*/  F2FP.TF32.F32.PACK_B R9, R9 ;  /* 0x00000009ff09723e */ /* 0x000fc800024050ff */
[----:B------:R0:W-:Y:S02]  /*6ec0*/  @P6 STG.E desc[UR36][R4.64+0xa4], R45 ;  /* 0x0000a42d04006986 */ /* 0x0001e4000c101924 */
[----:B0-----:R-:W-:Y:S02]  /*6ed0*/  @P5 IMAD.MOV.U32 R4, RZ, RZ, R6 ;  /* 0x000000ffff045224 */ /* 0x001fe400078e0006 */
[----:B------:R-:W-:-:S05]  /*6ee0*/  @P5 IMAD.MOV.U32 R5, RZ, RZ, R7 ;  /* 0x000000ffff055224 */ /* 0x000fca00078e0007 */
[----:B------:R0:W-:Y:S01]  /*6ef0*/  @P5 STG.E desc[UR36][R4.64+0xa0], R11 ;  /* 0x0000a00b04005986 */ /* 0x0001e2000c101924 */
[C---:B------:R-:W-:Y:S02]  /*6f00*/  ISETP.GT.AND P5, PT, R3.reuse, 0x80, P3 ;  /* 0x000000800300780c */ /* 0x040fe40001fa4270 */
[----:B------:R-:W-:Y:S01]  /*6f10*/  ISETP.GT.AND P3, PT, R3, 0x88, P3 ;  /* 0x000000880300780c */ /* 0x000fe20001f64270 */
[----:B0-----:R-:W-:Y:S02]  /*6f20*/  @P4 IMAD.MOV.U32 R4, RZ, RZ, R6 ;  /* 0x000000ffff044224 */ /* 0x001fe400078e0006 */
[----:B------:R-:W-:Y:S01]  /*6f30*/  FMUL R11, R54, R88 ;  /* 0x00000058360b7220 */ /* 0x000fe20000400000 */
[----:B------:R-:W-:-:S04]  /*6f40*/  @P4 IMAD.MOV.U32 R5, RZ, RZ, R7 ;  /* 0x000000ffff054224 */ /* 0x000fc800078e0007 */
[----:B------:R-:W-:Y:S01]  /*6f50*/  F2FP.TF32.F32.PACK_B R11, R11 ;  /* 0x0000000bff0b723e */ /* 0x000fe200024050ff */
[----:B------:R0:W-:Y:S01]  /*6f60*/  @P4 STG.E desc[UR36][R4.64+0xa4], R47 ;  /* 0x0000a42f04004986 */ /* 0x0001e2000c101924 */
[C---:B------:R-:W-:Y:S02]  /*6f70*/  ISETP.GT.AND P4, PT, R3.reuse, 0x80, P0 ;  /* 0x000000800300780c */ /* 0x040fe40000784270 */
[----:B------:R-:W-:Y:S01]  /*6f80*/  ISETP.GT.AND P0, PT, R3, 0x88, P0 ;  /* 0x000000880300780c */ /* 0x000fe20000704270 */
[----:B0-----:R-:W-:Y:S02]  /*6f90*/  @P5 IMAD.MOV.U32 R4, RZ, RZ, R12 ;  /* 0x000000ffff045224 */ /* 0x001fe400078e000c */
[----:B------:R-:W-:-:S05]  /*6fa0*/  @P5 IMAD.MOV.U32 R5, RZ, RZ, R13 ;  /* 0x000000ffff055224 */ /* 0x000fca00078e000d */
        /* <DEDUP_REMOVED lines=10> */
[----:B------:R0:W-:Y:S02]  /*7050*/  @P3 STG.E desc[UR36][R4.64+0xc0], R15 ;  /* 0x0000c00f04003986 */ /* 0x0001e4000c101924 */
[----:B0-----:R-:W-:Y:S02]  /*7060*/  @P0 IMAD.MOV.U32 R4, RZ, RZ, R6 ;  /* 0x000000ffff040224 */ /* 0x001fe400078e0006 */
[----:B------:R-:W-:-:S05]  /*7070*/  @P0 IMAD.MOV.U32 R5, RZ, RZ, R7 ;  /* 0x000000ffff050224 */ /* 0x000fca00078e0007 */
[----:B------:R0:W-:Y:S02]  /*7080*/  @P0 STG.E desc[UR36][R4.64+0xc4], R51 ;  /* 0x0000c43304000986 */ /* 0x0001e4000c101924 */
[----:B0-----:R-:W-:Y:S02]  /*7090*/  @P5 IMAD.MOV.U32 R4, RZ, RZ, R12 ;  /* 0x000000ffff045224 */ /* 0x001fe400078e000c */
[----:B------:R-:W-:-:S05]  /*70a0*/  @P5 IMAD.MOV.U32 R5, RZ, RZ, R13 ;  /* 0x000000ffff055224 */ /* 0x000fca00078e000d */
[----:B------:R0:W-:Y:S04]  /*70b0*/  @P5 STG.E desc[UR36][R4.64+0xe0], R19 ;  /* 0x0000e01304005986 */ /* 0x0001e8000c101924 */
[----:B------:R1:W-:Y:S01]  /*70c0*/  @P4 STG.E desc[UR36][R12.64+0xe4], R53 ;  /* 0x0000e4350c004986 */ /* 0x0003e2000c101924 */
[----:B0-----:R-:W-:Y:S02]  /*70d0*/  @P2 IMAD.MOV.U32 R4, RZ, RZ, R6 ;  /* 0x000000ffff042224 */ /* 0x001fe400078e0006 */
[----:B------:R-:W-:-:S05]  /*70e0*/  @P2 IMAD.MOV.U32 R5, RZ, RZ, R7 ;  /* 0x000000ffff052224 */ /* 0x000fca00078e0007 */
[----:B------:R1:W-:Y:S04]  /*70f0*/  @P2 STG.E desc[UR36][R4.64+0xe0], R11 ;  /* 0x0000e00b04002986 */ /* 0x0003e8000c101924 */
[----:B------:R1:W-:Y:S02]  /*7100*/  @P1 STG.E desc[UR36][R6.64+0xe4], R55 ;  /* 0x0000e43706001986 */ /* 0x0003e4000c101924 */
.L_x_152:
[----:B------:R-:W-:Y:S05]  /*7110*/  BSYNC B0 ;  /* 0x0000000000007941 */ /* 0x000fea0003800000 */
.L_x_28:
[----:B------:R-:W-:Y:S01]  /*7120*/  IADD3 R16, P0, R16, UR38, RZ ;  /* 0x0000002610107c10 */ /* 0x000fe2000ff1e0ff */
[----:B------:R-:W-:Y:S01]  /*7130*/  ULDC.64 UR4, c[0x0][0x650] ;  /* 0x0001940000047ab9 */ /* 0x000fe20000000a00 */
[----:B------:R-:W-:Y:S01]  /*7140*/  PRMT R3, RZ, 0x7610, R3 ;  /* 0x00007610ff037816 */ /* 0x000fe20000000003 */
[----:B-----5:R-:W-:Y:S01]  /*7150*/  IMAD.MOV.U32 R101, RZ, RZ, -0x1 ;  /* 0xffffffffff657424 */ /* 0x020fe200078e00ff */
[----:B------:R-:W-:Y:S01]  /*7160*/  IADD3.X R17, R17, UR41, RZ, P0, !PT ;  /* 0x0000002911117c10 */ /* 0x000fe200087fe4ff */
[----:B------:R-:W-:Y:S01]  /*7170*/  IMAD.MOV.U32 R19, RZ, RZ, -0x1 ;  /* 0xffffffffff137424 */ /* 0x000fe200078e00ff */
[----:B------:R-:W-:-:S04]  /*7180*/  ISETP.GE.U32.AND P0, PT, R16, UR4, PT ;  /* 0x0000000410007c0c */ /* 0x000fc8000bf06070 */
[----:B------:R-:W-:-:S13]  /*7190*/  ISETP.GE.U32.AND.EX P0, PT, R17, UR5, PT, P0 ;  /* 0x0000000511007c0c */ /* 0x000fda000bf06100 */
[----:B------:R-:W-:Y:S05]  /*71a0*/  @P0 BRA `(.L_x_153) ;  /* 0x00000004004c0947 */ /* 0x000fea0003800000 */
[----:B-1----:R-:W1:Y:S01]  /*71b0*/  LDC.64 R10, c[0x0][0x628] ;  /* 0x00018a00ff0a7b82 */ /* 0x002e620000000a00 */
[----:B0-23--:R-:W0:Y:S01]  /*71c0*/  S2R R12, SR_CTAID.X ;  /* 0x00000000000c7919 */ /* 0x00de220000002500 */
[----:B------:R-:W-:Y:S02]  /*71d0*/  IMAD.MOV.U32 R8, RZ, RZ, R16 ;  /* 0x000000ffff087224 */ /* 0x000fe400078e0010 */
[----:B------:R-:W-:Y:S01]  /*71e0*/  IMAD.MOV.U32 R9, RZ, RZ, R17 ;  /* 0x000000ffff097224 */ /* 0x000fe200078e0011 */
[----:B------:R-:W2:Y:S03]  /*71f0*/  S2R R20, SR_CTAID.Y ;  /* 0x0000000000147919 */ /* 0x000ea60000002600 */
[----:B------:R-:W3:Y:S08]  /*7200*/  LDC R0, c[0x0][0x630] ;  /* 0x00018c00ff007b82 */ /* 0x000ef00000000800 */
[----:B------:R-:W0:Y:S01]  /*7210*/  LDC.64 R14, c[0x0][0x620] ;  /* 0x00018800ff0e7b82 */ /* 0x000e220000000a00 */
[----:B-1----:R-:W-:-:S04]  /*7220*/  ISETP.NE.U32.AND P0, PT, R10, RZ, PT ;  /* 0x000000ff0a00720c */ /* 0x002fc80003f05070 */
[----:B------:R-:W-:-:S13]  /*7230*/  ISETP.NE.AND.EX P0, PT, R11, RZ, PT, P0 ;  /* 0x000000ff0b00720c */ /* 0x000fda0003f05300 */
[----:B0-23--:R-:W-:Y:S05]  /*7240*/  @!P0 BRA `(.L_x_154) ;  /* 0x0000000000288947 */ /* 0x00dfea0003800000 */
        /* <DEDUP_REMOVED lines=10> */
.L_x_154:
[-CC-:B------:R-:W-:Y:S01]  /*72f0*/  SHF.R.U64 R19, R8, R0.reuse, R9.reuse ;  /* 0x0000000008137219 */ /* 0x180fe20000001209 */
[----:B------:R-:W0:Y:S01]  /*7300*/  LDC.64 R26, c[0x0][0x640] ;  /* 0x00019000ff1a7b82 */ /* 0x000e220000000a00 */
[----:B------:R-:W-:Y:S01]  /*7310*/  SHF.R.U32.HI R0, RZ, R0, R9 ;  /* 0x00000000ff007219 */ /* 0x000fe20000011609 */
[----:B------:R-:W-:Y:S01]  /*7320*/  ULDC UR4, c[0x0][0x150] ;  /* 0x0000540000047ab9 */ /* 0x000fe20000000800 */
[----:B------:R-:W-:Y:S02]  /*7330*/  IADD3 R3, P0, RZ, -R19, RZ ;  /* 0x80000013ff037210 */ /* 0x000fe40007f1e0ff */
[----:B------:R-:W-:-:S03]  /*7340*/  I2FP.F32.U32 R7, R12 ;  /* 0x0000000c00077245 */ /* 0x000fc60000201000 */
[----:B------:R-:W1:Y:S01]  /*7350*/  LDC R6, c[0x0][0x618] ;  /* 0x00018600ff067b82 */ /* 0x000e620000000800 */
[----:B------:R-:W-:Y:S02]  /*7360*/  IMAD.X R5, RZ, RZ, ~R0, P0 ;  /* 0x000000ffff057224 */ /* 0x000fe400000e0e00 */
[----:B------:R-:W-:Y:S01]  /*7370*/  FMUL R7, R7, UR4 ;  /* 0x0000000407077c20 */ /* 0x000fe20008400000 */
[----:B------:R-:W-:Y:S01]  /*7380*/  ULDC UR4, c[0x0][0x154] ;  /* 0x0000550000047ab9 */ /* 0x000fe20000000800 */
[-C--:B------:R-:W-:Y:S02]  /*7390*/  IMAD R0, R5, R14.reuse, RZ ;  /* 0x0000000e05007224 */ /* 0x080fe400078e02ff */
[C---:B------:R-:W-:Y:S01]  /*73a0*/  IMAD.WIDE.U32 R4, R3.reuse, R14, R16 ;  /* 0x0000000e03047225 */ /* 0x040fe200078e0010 */
[----:B------:R-:W2:Y:S01]  /*73b0*/  LDC R11, c[0x0][0x608] ;  /* 0x00018200ff0b7b82 */ /* 0x000ea20000000800 */
[----:B------:R-:W3:Y:S02]  /*73c0*/  F2I.U32.TRUNC.NTZ R7, R7 ;  /* 0x0000000700077305 */ /* 0x000ee4000020f000 */
[----:B------:R-:W-:-:S04]  /*73d0*/  IMAD R3, R3, R15, R0 ;  /* 0x0000000f03037224 */ /* 0x000fc800078e0200 */
[----:B------:R-:W-:Y:S01]  /*73e0*/  IMAD.IADD R3, R5, 0x1, R3 ;  /* 0x0000000105037824 */ /* 0x000fe200078e0203 */
[----:B------:R-:W5:Y:S01]  /*73f0*/  LDC R8, c[0x0][0x658] ;  /* 0x00019600ff087b82 */ /* 0x000f620000000800 */
[----:B------:R-:W-:Y:S02]  /*7400*/  I2FP.F32.U32 R5, R20 ;  /* 0x0000001400057245 */ /* 0x000fe40000201000 */
[----:B0-----:R-:W-:-:S04]  /*7410*/  ISETP.NE.U32.AND P0, PT, R26, RZ, PT ;  /* 0x000000ff1a00720c */ /* 0x001fc80003f05070 */
[----:B------:R-:W-:Y:S01]  /*7420*/  ISETP.NE.AND.EX P0, PT, R27, RZ, PT, P0 ;  /* 0x000000ff1b00720c */ /* 0x000fe20003f05300 */
[----:B------:R-:W0:Y:S01]  /*7430*/  LDC R9, c[0x0][0x144] ;  /* 0x00005100ff097b82 */ /* 0x000e220000000800 */
[-C--:B-1----:R-:W-:Y:S01]  /*7440*/  SHF.R.U64 R13, R4, R6.reuse, R3 ;  /* 0x00000006040d7219 */ /* 0x082fe20000001203 */
[----:B---3--:R-:W-:Y:S01]  /*7450*/  IMAD.MOV R7, RZ, RZ, -R7 ;  /* 0x000000ffff077224 */ /* 0x008fe200078e0a07 */
[----:B------:R-:W-:Y:S01]  /*7460*/  SHF.R.U32.HI R0, RZ, R6, R3 ;  /* 0x00000006ff007219 */ /* 0x000fe20000011603 */
[----:B------:R-:W-:-:S04]  /*7470*/  FMUL R6, R5, UR4 ;  /* 0x0000000405067c20 */ /* 0x000fc80008400000 */
[----:B------:R-:W1:Y:S01]  /*7480*/  LDC R21, c[0x0][0x148] ;  /* 0x00005200ff157b82 */ /* 0x000e620000000800 */
[----:B------:R3:W0:Y:S01]  /*7490*/  F2I.U32.TRUNC.NTZ R14, R6 ;  /* 0x00000006000e7305 */ /* 0x000622000020f000 */
[-CC-:B--2---:R-:W-:Y:S02]  /*74a0*/  SHF.R.U64 R10, R13, R11.reuse, R0.reuse ;  /* 0x0000000b0d0a7219 */ /* 0x184fe40000001200 */
[----:B------:R-:W-:-:S04]  /*74b0*/  SHF.R.U32.HI R3, RZ, R11, R0 ;  /* 0x0000000bff037219 */ /* 0x000fc80000011600 */
[----:B------:R-:W2:Y:S01]  /*74c0*/  LDC R24, c[0x0][0x648] ;  /* 0x00019200ff187b82 */ /* 0x000ea20000000800 */
[-CC-:B-----5:R-:W-:Y:S02]  /*74d0*/  SHF.R.U64 R15, R10, R8.reuse, R3.reuse ;  /* 0x000000080a0f7219 */ /* 0x1a0fe40000001203 */
[----:B------:R-:W-:-:S03]  /*74e0*/  SHF.R.U32.HI R5, RZ, R8, R3 ;  /* 0x00000008ff057219 */ /* 0x000fc60000011603 */
[----:B------:R-:W-:Y:S02]  /*74f0*/  IMAD.MOV.U32 R4, RZ, RZ, R15 ;  /* 0x000000ffff047224 */ /* 0x000fe400078e000f */
[----:B------:R-:W1:Y:S01]  /*7500*/  LDC R28, c[0x0][0x638] ;  /* 0x00018e00ff1c7b82 */ /* 0x000e620000000800 */
[----:B0-----:R-:W-:-:S07]  /*7510*/  IMAD R25, R9, R7, R12 ;  /* 0x0000000709197224 */ /* 0x001fce00078e020c */
[----:B------:R-:W0:Y:S08]  /*7520*/  LDC R29, c[0x0][0x610] ;  /* 0x00018400ff1d7b82 */ /* 0x000e300000000800 */
[----:B------:R-:W0:Y:S01]  /*7530*/  LDC R30, c[0x0][0x600] ;  /* 0x00018000ff1e7b82 */ /* 0x000e220000000800 */
[----:B---3--:R-:W-:Y:S05]  /*7540*/  @!P0 BRA `(.L_x_155) ;  /* 0x0000000000288947 */ /* 0x008fea0003800000 */
[----:B------:R-:W3:Y:S02]  /*7550*/  LDC R0, c[0x0][0x64c] ;  /* 0x00019300ff007b82 */ /* 0x000ee40000000800 */
[----:B---3--:R-:W-:-:S05]  /*7560*/  IADD3 R3, P0, R15, R0, RZ ;  /* 0x000000000f037210 */ /* 0x008fca0007f1e0ff */
        /* <DEDUP_REMOVED lines=8> */
.L_x_155:
[----:B------:R-:W-:Y:S01]  /*75f0*/  ISETP.NE.AND P0, PT, R2, 0x1, PT ;  /* 0x000000010200780c */ /* 0x000fe20003f05270 */
[----:B------:R-:W-:Y:S01]  /*7600*/  IMAD.MOV R14, RZ, RZ, -R14 ;  /* 0x000000ffff0e7224 */ /* 0x000fe200078e0a0e */
[----:B--2---:R-:W-:Y:S02]  /*7610*/  SHF.R.U64 R0, R4, R24, R5 ;  /* 0x0000001804007219 */ /* 0x004fe40000001205 */
[----:B------:R-:W-:Y:S02]  /*7620*/  LOP3.LUT R3, R10, R99, RZ, 0xc0, !PT ;  /* 0x000000630a037212 */ /* 0x000fe400078ec0ff */
[----:B------:R-:W-:Y:S01]  /*7630*/  LOP3.LUT R6, R13, R98, RZ, 0xc0, !PT ;  /* 0x000000620d067212 */ /* 0x000fe200078ec0ff */
[----:B------:R-:W-:Y:S02]  /*7640*/  IMAD.MOV R4, RZ, RZ, -R0 ;  /* 0x000000ffff047224 */ /* 0x000fe400078e0a00 */
[----:B------:R-:W-:Y:S02]  /*7650*/  IMAD R0, R94, R0, R3 ;  /* 0x000000005e007224 */ /* 0x000fe400078e0203 */
[----:B-1----:R-:W-:-:S02]  /*7660*/  IMAD R3, R4, R28, R15 ;  /* 0x0000001c04037224 */ /* 0x002fc400078e020f */
[----:B------:R-:W-:Y:S02]  /*7670*/  @P0 IMAD R25, R21, R14, R20 ;  /* 0x0000000e15190224 */ /* 0x000fe400078e0214 */
[----:B0-----:R-:W-:Y:S02]  /*7680*/  IMAD R5, R3, R30, R6 ;  /* 0x0000001e03057224 */ /* 0x001fe400078e0206 */
[----:B------:R-:W-:Y:S02]  /*7690*/  IMAD R0, R0, R29, R25 ;  /* 0x0000001d00007224 */ /* 0x000fe400078e0219 */
[----:B------:R-:W-:-:S03]  /*76a0*/  IMAD.MOV.U32 R4, RZ, RZ, 0x1 ;  /* 0x00000001ff047424 */ /* 0x000fc600078e00ff */
[----:B------:R-:W-:Y:S02]  /*76b0*/  SEL R101, R5, R0, !P0 ;  /* 0x0000000005657207 */ /* 0x000fe40004000000 */
[----:B------:R-:W-:Y:S02]  /*76c0*/  PRMT R3, R4, 0x7610, R3 ;  /* 0x0000761004037816 */ /* 0x000fe40000000003 */
[----:B------:R-:W-:-:S07]  /*76d0*/  SEL R0, R0, R5, !P0 ;  /* 0x0000000500007207 */ /* 0x000fce0004000000 */
.L_x_153:
[----:B------:R-:W-:Y:S01]  /*76e0*/  LOP3.LUT P0, RZ, R3, 0xff, RZ, 0xc0, !PT ;  /* 0x000000ff03ff7812 */ /* 0x000fe2000780c0ff */
[----:B------:R-:W-:Y:S01]  /*76f0*/  UIMAD.WIDE.U32 UR4, UR42, -0x33333333, URZ ;  /* 0xcccccccd2a0478a5 */ /* 0x000fe2000f8e003f */
[----:B------:R-:W-:-:S03]  /*7700*/  IMAD.MOV.U32 R111, RZ, RZ, R0 ;  /* 0x000000ffff6f7224 */ /* 0x000fc600078e0000 */
[----:B------:R-:W-:-:S04]  /*7710*/  USHF.R.U32.HI UR4, URZ, 0x2, UR5 ;  /* 0x000000023f047899 */ /* 0x000fc80008011605 */
[----:B------:R-:W-:-:S04]  /*7720*/  UIMAD UR42, UR4, -0x5, UR42 ;  /* 0xfffffffb042a78a4 */ /* 0x000fc8000f8e022a */
[----:B------:R-:W-:Y:S08]  /*7730*/  @P0 BRA `(.L_x_156) ;  /* 0xffffff9800b80947 */ /* 0x000ff0000383ffff */
[----:B------:R-:W-:Y:S05]  /*7740*/  EXIT ;  /* 0x000000000000794d */ /* 0x000fea0003800000 */
.L_x_3:
        /* <DEDUP_REMOVED lines=26> */
.L_x_158:
[--C-:B------:R-:W-:Y:S01]  /*78f0*/  SHF.R.U64 R14, R12, R20, R13.reuse ;  /* 0x000000140c0e7219 */ /* 0x100fe2000000120d */
[----:B------:R-:W0:Y:S01]  /*7900*/  LDC R24, c[0x0][0x618] ;  /* 0x00018600ff187b82 */ /* 0x000e220000000800 */
[----:B------:R-:W-:Y:S01]  /*7910*/  I2FP.F32.U32 R8, R6 ;  /* 0x0000000600087245 */ /* 0x000fe20000201000 */
[----:B------:R-:W-:Y:S01]  /*7920*/  ULDC UR4, c[0x0][0x150] ;  /* 0x0000540000047ab9 */ /* 0x000fe20000000800 */
[----:B------:R-:W-:Y:S02]  /*7930*/  SHF.R.U32.HI R7, RZ, R20, R13 ;  /* 0x00000014ff077219 */ /* 0x000fe4000001160d */
[----:B------:R-:W-:Y:S01]  /*7940*/  IADD3 R11, P0, RZ, -R14, RZ ;  /* 0x8000000eff0b7210 */ /* 0x000fe20007f1e0ff */
[----:B------:R-:W-:Y:S01]  /*7950*/  FMUL R13, R8, UR4 ;  /* 0x00000004080d7c20 */ /* 0x000fe20008400000 */
[----:B------:R-:W-:Y:S01]  /*7960*/  ULDC UR4, c[0x0][0x154] ;  /* 0x0000550000047ab9 */ /* 0x000fe20000000800 */
[----:B------:R-:W1:Y:S02]  /*7970*/  LDC.64 R26, c[0x0][0x640] ;  /* 0x00019000ff1a7b82 */ /* 0x000e640000000a00 */
[----:B------:R-:W-:-:S02]  /*7980*/  IMAD.X R7, RZ, RZ, ~R7, P0 ;  /* 0x000000ffff077224 */ /* 0x000fc400000e0e07 */
[----:B------:R-:W2:Y:S01]  /*7990*/  F2I.U32.TRUNC.NTZ R13, R13 ;  /* 0x0000000d000d7305 */ /* 0x000ea2000020f000 */
[----:B------:R-:W-:-:S03]  /*79a0*/  IMAD.WIDE.U32 R8, R11, R22, R16 ;  /* 0x000000160b087225 */ /* 0x000fc600078e0010 */
[----:B------:R-:W3:Y:S01]  /*79b0*/  LDC R15, c[0x0][0x144] ;  /* 0x00005100ff0f7b82 */ /* 0x000ee20000000800 */
[----:B------:R-:W-:-:S04]  /*79c0*/  IMAD R10, R7, R22, RZ ;  /* 0x00000016070a7224 */ /* 0x000fc800078e02ff */
[----:B------:R-:W-:Y:S02]  /*79d0*/  IMAD R7, R11, R23, R10 ;  /* 0x000000170b077224 */ /* 0x000fe400078e020a */
[----:B------:R-:W-:Y:S01]  /*79e0*/  IMAD.MOV.U32 R10, RZ, RZ, -0x1 ;  /* 0xffffffffff0a7424 */ /* 0x000fe200078e00ff */
[----:B------:R-:W4:Y:S01]  /*79f0*/  LDC R20, c[0x0][0x608] ;  /* 0x00018200ff147b82 */ /* 0x000f220000000800 */
[----:B------:R-:W-:Y:S01]  /*7a00*/  IMAD.IADD R7, R9, 0x1, R7 ;  /* 0x0000000109077824 */ /* 0x000fe200078e0207 */
[----:B------:R-:W-:-:S04]  /*7a10*/  I2FP.F32.U32 R9, R5 ;  /* 0x0000000500097245 */ /* 0x000fc80000201000 */
[-C--:B0-----:R-:W-:Y:S01]  /*7a20*/  SHF.R.U64 R12, R8, R24.reuse, R7 ;  /* 0x00000018080c7219 */ /* 0x081fe20000001207 */
[----:B--2---:R-:W-:Y:S01]  /*7a30*/  IMAD.MOV R8, RZ, RZ, -R13 ;  /* 0x000000ffff087224 */ /* 0x004fe200078e0a0d */
[----:B------:R-:W0:Y:S01]  /*7a40*/  LDC R11, c[0x0][0x658] ;  /* 0x00019600ff0b7b82 */ /* 0x000e220000000800 */
[----:B-1----:R-:W-:Y:S01]  /*7a50*/  ISETP.NE.U32.AND P0, PT, R26, RZ, PT ;  /* 0x000000ff1a00720c */ /* 0x002fe20003f05070 */
[----:B------:R-:W-:Y:S01]  /*7a60*/  FMUL R9, R9, UR4 ;  /* 0x0000000409097c20 */ /* 0x000fe20008400000 */
[----:B------:R-:W-:Y:S02]  /*7a70*/  SHF.R.U32.HI R7, RZ, R24, R7 ;  /* 0x00000018ff077219 */ /* 0x000fe40000011607 */
[----:B------:R-:W-:-:S03]  /*7a80*/  ISETP.NE.AND.EX P0, PT, R27, RZ, PT, P0 ;  /* 0x000000ff1b00720c */ /* 0x000fc60003f05300 */
[----:B------:R-:W1:Y:S01]  /*7a90*/  LDC R22, c[0x0][0x148] ;  /* 0x00005200ff167b82 */ /* 0x000e620000000800 */
[----:B---3--:R-:W-:Y:S02]  /*7aa0*/  IMAD R23, R15, R8, R6 ;  /* 0x000000080f177224 */ /* 0x008fe400078e0206 */
[----:B------:R-:W-:-:S05]  /*7ab0*/  IMAD.MOV.U32 R8, RZ, RZ, 0x1 ;  /* 0x00000001ff087424 */ /* 0x000fca00078e00ff */
[----:B------:R-:W2:Y:S01]  /*7ac0*/  LDC R21, c[0x0][0x600] ;  /* 0x00018000ff157b82 */ /* 0x000ea20000000800 */
[-CC-:B----4-:R-:W-:Y:S02]  /*7ad0*/  SHF.R.U64 R15, R12, R20.reuse, R7.reuse ;  /* 0x000000140c0f7219 */ /* 0x190fe40000001207 */
[----:B------:R-:W-:Y:S02]  /*7ae0*/  SHF.R.U32.HI R6, RZ, R20, R7 ;  /* 0x00000014ff067219 */ /* 0x000fe40000011607 */
[----:B------:R3:W4:Y:S03]  /*7af0*/  F2I.U32.TRUNC.NTZ R20, R9 ;  /* 0x0000000900147305 */ /* 0x000726000020f000 */
[----:B------:R-:W1:Y:S01]  /*7b00*/  LDC R25, c[0x0][0x648] ;  /* 0x00019200ff197b82 */ /* 0x000e620000000800 */
[-C--:B0-----:R-:W-:Y:S02]  /*7b10*/  SHF.R.U64 R19, R15, R11.reuse, R6 ;  /* 0x0000000b0f137219 */ /* 0x081fe40000001206 */
[----:B------:R-:W-:-:S02]  /*7b20*/  SHF.L.U32 R10, R10, R11, RZ ;  /* 0x0000000b0a0a7219 */ /* 0x000fc400000006ff */
[-C--:B------:R-:W-:Y:S01]  /*7b30*/  SHF.R.U32.HI R7, RZ, R11.reuse, R6 ;  /* 0x0000000bff077219 */ /* 0x080fe20000011606 */
[----:B------:R-:W-:Y:S01]  /*7b40*/  IMAD.MOV.U32 R6, RZ, RZ, R19 ;  /* 0x000000ffff067224 */ /* 0x000fe200078e0013 */
[----:B------:R-:W-:Y:S01]  /*7b50*/  SHF.L.U32 R24, R8, R11, RZ ;  /* 0x0000000b08187219 */ /* 0x000fe200000006ff */
[----:B------:R-:W0:Y:S01]  /*7b60*/  LDC R28, c[0x0][0x638] ;  /* 0x00018e00ff1c7b82 */ /* 0x000e220000000800 */
[----:B------:R-:W-:-:S07]  /*7b70*/  LOP3.LUT R30, RZ, R10, RZ, 0x33, !PT ;  /* 0x0000000aff1e7212 */ /* 0x000fce00078e33ff */
[----:B------:R-:W0:Y:S01]  /*7b80*/  LDC R29, c[0x0][0x610] ;  /* 0x00018400ff1d7b82 */ /* 0x000e220000000800 */
[----:B---34-:R-:W-:Y:S05]  /*7b90*/  @!P0 BRA `(.L_x_159) ;  /* 0x0000000000288947 */ /* 0x018fea0003800000 */
        /* <DEDUP_REMOVED lines=10> */
.L_x_159:
[----:B------:R-:W-:Y:S01]  /*7c40*/  ISETP.NE.AND P0, PT, R2, 0x1, PT ;  /* 0x000000010200780c */ /* 0x000fe20003f05270 */
[----:B--2---:R-:W-:Y:S01]  /*7c50*/  VIADD R9, R21, 0xffffffff ;  /* 0xffffffff15097836 */ /* 0x004fe20000000000 */
[----:B-1----:R-:W-:Y:S01]  /*7c60*/  SHF.R.U64 R7, R6, R25, R7 ;  /* 0x0000001906077219 */ /* 0x002fe20000001207 */
[----:B------:R-:W-:Y:S01]  /*7c70*/  IMAD.MOV R20, RZ, RZ, -R20 ;  /* 0x000000ffff147224 */ /* 0x000fe200078e0a14 */
[----:B------:R-:W-:Y:S02]  /*7c80*/  LOP3.LUT R6, R15, R30, RZ, 0xc0, !PT ;  /* 0x0000001e0f067212 */ /* 0x000fe400078ec0ff */
[----:B------:R-:W-:Y:S01]  /*7c90*/  LOP3.LUT R12, R12, R9, RZ, 0xc0, !PT ;  /* 0x000000090c0c7212 */ /* 0x000fe200078ec0ff */
[----:B------:R-:W-:Y:S02]  /*7ca0*/  IMAD.MOV R8, RZ, RZ, -R7 ;  /* 0x000000ffff087224 */ /* 0x000fe400078e0a07 */
[----:B------:R-:W-:Y:S02]  /*7cb0*/  IMAD R6, R24, R7, R6 ;  /* 0x0000000718067224 */ /* 0x000fe400078e0206 */
[----:B------:R-:W-:-:S02]  /*7cc0*/  IMAD.MOV.U32 R9, RZ, RZ, 0x1 ;  /* 0x00000001ff097424 */ /* 0x000fc400078e00ff */
[----:B------:R-:W-:Y:S02]  /*7cd0*/  @P0 IMAD R23, R22, R20, R5 ;  /* 0x0000001416170224 */ /* 0x000fe400078e0205 */
[----:B0-----:R-:W-:Y:S02]  /*7ce0*/  IMAD R5, R8, R28, R19 ;  /* 0x0000001c08057224 */ /* 0x001fe400078e0213 */
[----:B------:R-:W-:Y:S02]  /*7cf0*/  IMAD R19, R6, R29, R23 ;  /* 0x0000001d06137224 */ /* 0x000fe400078e0217 */
[----:B------:R-:W-:Y:S02]  /*7d00*/  IMAD R6, R5, R21, R12 ;  /* 0x0000001505067224 */ /* 0x000fe400078e020c */
[----:B------:R-:W-:-:S03]  /*7d10*/  IMAD.MOV.U32 R8, RZ, RZ, R14 ;  /* 0x000000ffff087224 */ /* 0x000fc600078e000e */
[----:B------:R-:W-:Y:S02]  /*7d20*/  SEL R20, R6, R19, !P0 ;  /* 0x0000001306147207 */ /* 0x000fe40004000000 */
[----:B------:R-:W-:-:S07]  /*7d30*/  SEL R19, R19, R6, !P0 ;  /* 0x0000000613137207 */ /* 0x000fce0004000000 */
.L_x_157:
[----:B------:R-:W-:-:S08]  /*7d40*/  NOP ;  /* 0x0000000000007918 */ /* 0x000fd00000000000 */
[----:B------:R-:W0:-:S00]  /*7d50*/  USETMAXREG.DEALLOC.CTAPOOL 0x28 ;  /* 0x00000028000079c8 */ /* 0x000e0000080e0500 */
[----:B0-----:R-:W-:-:S13]  /*7d60*/  ISETP.NE.AND P0, PT, R0, RZ, PT ;  /* 0x000000ff0000720c */ /* 0x001fda0003f05270 */
[----:B------:R-:W-:Y:S05]  /*7d70*/  @P0 EXIT ;  /* 0x000000000000094d */ /* 0x000fea0003800000 */
[----:B------:R-:W-:Y:S01]  /*7d80*/  LOP3.LUT P0, RZ, R9, 0xff, RZ, 0xc0, !PT ;  /* 0x000000ff09ff7812 */ /* 0x000fe2000780c0ff */
[----:B------:R-:W-:Y:S02]  /*7d90*/  IMAD.MOV.U32 R0, RZ, RZ, 0x1 ;  /* 0x00000001ff007424 */ /* 0x000fe400078e00ff */
[----:B------:R-:W-:-:S10]  /*7da0*/  IMAD.MOV.U32 R12, RZ, RZ, RZ ;  /* 0x000000ffff0c7224 */ /* 0x000fd400078e00ff */
[----:B------:R-:W-:Y:S05]  /*7db0*/  @!P0 BRA `(.L_x_160) ;  /* 0x0000000c00448947 */ /* 0x000fea0003800000 */
[----:B------:R-:W0:Y:S01]  /*7dc0*/  LDC R0, c[0x0][0x28c] ;  /* 0x0000a300ff007b82 */ /* 0x000e220000000800 */
[----:B------:R-:W-:Y:S01]  /*7dd0*/  LOP3.LUT P0, RZ, R3, 0x1f, RZ, 0xc0, !PT ;  /* 0x0000001f03ff7812 */ /* 0x000fe2000780c0ff */
[----:B------:R-:W-:Y:S01]  /*7de0*/  ULDC UR5, c[0x0][0x658] ;  /* 0x0001960000057ab9 */ /* 0x000fe20000000800 */
[----:B------:R-:W-:Y:S01]  /*7df0*/  UMOV UR6, 0xffffffff ;  /* 0xffffffff00067882 */ /* 0x000fe20000000000 */
[----:B------:R-:W-:Y:S01]  /*7e00*/  BSSY B0, `(.L_x_160) ;  /* 0x00000cc000007945 */ /* 0x000fe20003800000 */
[----:B------:R-:W-:Y:S01]  /*7e10*/  USHF.L.U32 UR6, UR6, UR5, URZ ;  /* 0x0000000506067299 */ /* 0x000fe2000800063f */
[C---:B------:R-:W-:Y:S01]  /*7e20*/  ISETP.NE.AND P2, PT, R4.reuse, RZ, PT ;  /* 0x000000ff0400720c */ /* 0x040fe20003f45270 */
[----:B------:R-:W-:Y:S01]  /*7e30*/  IMAD.MOV.U32 R13, RZ, RZ, 0x1 ;  /* 0x00000001ff0d7424 */ /* 0x000fe200078e00ff */
[----:B------:R-:W-:Y:S01]  /*7e40*/  ISETP.NE.OR P0, PT, R4, RZ, !P0 ;  /* 0x000000ff0400720c */ /* 0x000fe20004705670 */
[----:B------:R-:W-:Y:S01]  /*7e50*/  IMAD.MOV.U32 R12, RZ, RZ, RZ ;  /* 0x000000ffff0c7224 */ /* 0x000fe200078e00ff */
[----:B------:R-:W-:Y:S01]  /*7e60*/  LOP3.LUT R11, R18, 0x2, RZ, 0xfc, !PT ;  /* 0x00000002120b7812 */ /* 0x000fe200078efcff */
[----:B------:R-:W-:Y:S01]  /*7e70*/  ULDC UR4, c[0x0][0x600] ;  /* 0x0001800000047ab9 */ /* 0x000fe20000000800 */
[----:B------:R-:W-:Y:S01]  /*7e80*/  UMOV UR7, 0x1 ;  /* 0x0000000100077882 */ /* 0x000fe20000000000 */
[----:B------:R-:W-:-:S02]  /*7e90*/  UIADD3 UR4, UR4, -0x1, URZ ;  /* 0xffffffff04047890 */ /* 0x000fc4000fffe03f */
[----:B------:R-:W-:Y:S02]  /*7ea0*/  USHF.L.U32 UR5, UR7, UR5, URZ ;  /* 0x0000000507057299 */ /* 0x000fe4000800063f */
[----:B------:R-:W-:Y:S01]  /*7eb0*/  ULOP3.LUT UR13, URZ, UR6, URZ, 0x33, !UPT ;  /* 0x000000063f0d7292 */ /* 0x000fe2000f8e333f */
[----:B------:R-:W-:Y:S01]  /*7ec0*/  ULDC.64 UR22, c[0x0][0x198] ;  /* 0x0000660000167ab9 */ /* 0x000fe20000000a00 */
[----:B0-----:R-:W-:-:S05]  /*7ed0*/  VIADD R0, R0, 0x3f ;  /* 0x0000003f00007836 */ /* 0x001fca0000000000 */
[----:B------:R-:W-:-:S04]  /*7ee0*/  SHF.R.S32.HI R3, RZ, 0x1f, R0 ;  /* 0x0000001fff037819 */ /* 0x000fc80000011400 */
[----:B------:R-:W-:Y:S01]  /*7ef0*/  LEA.HI R3, R3, R0, RZ, 0x6 ;  /* 0x0000000003037211 */ /* 0x000fe200078f30ff */
[----:B------:R-:W-:-:S03]  /*7f00*/  IMAD.MOV.U32 R0, RZ, RZ, 0x1 ;  /* 0x00000001ff007424 */ /* 0x000fc600078e00ff */
[----:B------:R-:W-:-:S05]  /*7f10*/  SHF.R.S32.HI R3, RZ, 0x6, R3 ;  /* 0x00000006ff037819 */ /* 0x000fca0000011403 */
[----:B------:R-:W-:-:S07]  /*7f20*/  VIADD R10, R3, 0x1 ;  /* 0x00000001030a7836 */ /* 0x000fce0000000000 */
.L_x_172:
[----:B------:R-:W-:-:S03]  /*7f30*/  UMOV UR6, 0xffffffff ;  /* 0xffffffff00067882 */ /* 0x000fc60000000000 */
[----:B------:R-:W-:Y:S05]  /*7f40*/  BRA.DIV UR6, `(.L_x_161) ;  /* 0x0000000e06f07947 */ /* 0x000fea000b800000 */
[----:B------:R-:W-:-:S13]  /*7f50*/  ELECT P6, URZ, PT ;  /* 0x00000000003f782f */ /* 0x000fda00038c0000 */
.L_x_184:
[----:B------:R-:W0:Y:S01]  /*7f60*/  LDC R4, c[0x0][0x28c] ;  /* 0x0000a300ff047b82 */ /* 0x000e220000000800 */
[----:B------:R-:W-:Y:S01]  /*7f70*/  BSSY B1, `(.L_x_162) ;  /* 0x0000043000017945 */ /* 0x000fe20003800000 */
[----:B0-----:R-:W-:-:S13]  /*7f80*/  ISETP.LT.OR P6, PT, R4, 0x1, !P6 ;  /* 0x000000010400780c */ /* 0x001fda00077c1670 */
[----:B------:R-:W-:Y:S05]  /*7f90*/  @P6 BRA `(.L_x_163) ;  /* 0x0000000400006947 */ /* 0x000fea0003800000 */
[----:B------:R-:W-:Y:S02]  /*7fa0*/  IMAD.SHL.U32 R19, R19, 0x100, RZ ;  /* 0x0000010013137824 */ /* 0x000fe400078e00ff */
[----:B------:R-:W-:Y:S02]  /*7fb0*/  IMAD.SHL.U32 R20, R20, 0x40, RZ ;  /* 0x0000004014147824 */ /* 0x000fe400078e00ff */
[----:B------:R-:W-:Y:S02]  /*7fc0*/  IMAD.MOV.U32 R21, RZ, RZ, RZ ;  /* 0x000000ffff157224 */ /* 0x000fe400078e00ff */
[----:B------:R-:W-:Y:S02]  /*7fd0*/  IMAD.MOV.U32 R4, RZ, RZ, R10 ;  /* 0x000000ffff047224 */ /* 0x000fe400078e000a */
[----:B------:R-:W-:Y:S02]  /*7fe0*/  IMAD.MOV.U32 R5, RZ, RZ, R0 ;  /* 0x000000ffff057224 */ /* 0x000fe400078e0000 */
[----:B------:R-:W-:-:S07]  /*7ff0*/  IMAD.MOV.U32 R6, RZ, RZ, R12 ;  /* 0x000000ffff067224 */ /* 0x000fce00078e000c */
.L_x_167:
[----:B------:R-:W0:Y:S01]  /*8000*/  S2R R14, SR_CgaCtaId ;  /* 0x00000000000e7919 */ /* 0x000e220000008800 */
[----:B------:R-:W-:Y:S01]  /*8010*/  MOV R7, 0x400 ;  /* 0x0000040000077802 */ /* 0x000fe20000000f00 */
[----:B------:R-:W1:Y:S03]  /*8020*/  @!P2 LDC R9, c[0x0][0x500] ;  /* 0x00014000ff09ab82 */ /* 0x000e660000000800 */
[----:B0-----:R-:W-:Y:S02]  /*8030*/  LEA R15, R14, R7, 0x18 ;  /* 0x000000070e0f7211 */ /* 0x001fe400078ec0ff */
[----:B------:R-:W-:-:S03]  /*8040*/  SHF.L.U32 R7, R5, 0x1f, RZ ;  /* 0x0000001f05077819 */ /* 0x000fc600000006ff */
[----:B------:R-:W-:-:S04]  /*8050*/  IMAD R14, R6, 0x8, R15 ;  /* 0x00000008060e7824 */ /* 0x000fc800078e020f */
[----:B------:R-:W0:Y:S02]  /*8060*/  SYNCS.PHASECHK.TRANS64.TRYWAIT P1, [R14+URZ+0x28], R7 ;  /* 0x000028070e0075a7 */ /* 0x000e24000802017f */
[----:B01----:R-:W-:Y:S05]  /*8070*/  @!P1 BRA `(.L_x_164) ;  /* 0x0000000c00c49947 */ /* 0x003fea0003800000 */
.L_x_185:
[----:B0-----:R-:W-:Y:S01]  /*8080*/  PRMT R7, R11, 0x9910, RZ ;  /* 0x000099100b077816 */ /* 0x001fe200000000ff */
[----:B------:R0:W-:Y:S03]  /*8090*/  @!P2 SYNCS.ARRIVE.TRANS64 RZ, [R14+URZ], R9 ;  /* 0x000000090effa9a7 */ /* 0x0001e6000800003f */
[----:B------:R-:W-:-:S13]  /*80a0*/  ISETP.NE.AND P1, PT, R7, 0x2, PT ;  /* 0x000000020700780c */ /* 0x000fda0003f25270 */
[----:B0-----:R-:W-:Y:S05]  /*80b0*/  @P1 BRA `(.L_x_165) ;  /* 0x0000000000041947 */ /* 0x001fea0003800000 */
[----:B------:R-:W-:Y:S01]  /*80c0*/  BPT.TRAP 0x1 ;  /* 0x000000040000795c */ /* 0x000fe20000300000 */
.L_x_165:
[----:B------:R-:W-:Y:S05]  /*80d0*/  @P0 BRA `(.L_x_166) ;  /* 0x0000000000040947 */ /* 0x000fea0003800000 */
[----:B------:R-:W-:Y:S01]  /*80e0*/  BPT.TRAP 0x1 ;  /* 0x000000040000795c */ /* 0x000fe20000300000 */
.L_x_166:
[C-C-:B------:R-:W-:Y:S01]  /*80f0*/  IMAD R7, R6.reuse, 0x10000, R15.reuse ;  /* 0x0001000006077824 */ /* 0x140fe200078e020f */
[----:B------:R-:W-:Y:S01]  /*8100*/  R2UR UR34, R21 ;  /* 0x00000000152272ca */ /* 0x000fe200000e0000 */
[----:B------:R-:W-:Y:S01]  /*8110*/  IMAD R15, R6, 0x4000, R15 ;  /* 0x00004000060f7824 */ /* 0x000fe200078e020f */
[----:B------:R-:W-:Y:S01]  /*8120*/  R2UR UR33, R14 ;  /* 0x000000000e2172ca */ /* 0x000fe200000e0000 */
[----:B------:R-:W-:Y:S01]  /*8130*/  VIADD R4, R4, 0xffffffff ;  /* 0xffffffff04047836 */ /* 0x000fe20000000000 */
[----:B------:R-:W-:Y:S01]  /*8140*/  R2UR UR24, R7 ;  /* 0x00000000071872ca */ /* 0x000fe200000e0000 */
[----:B------:R-:W-:Y:S01]  /*8150*/  UIADD3 UR6, UP0, UR22, 0xf0, URZ ;  /* 0x000000f016067890 */ /* 0x000fe2000ff1e03f */
[----:B------:R-:W-:Y:S01]  /*8160*/  R2UR UR8, R15 ;  /* 0x000000000f0872ca */ /* 0x000fe200000e0000 */
[----:B------:R-:W-:Y:S01]  /*8170*/  UIADD3 UR30, UP1, UR22, 0x1f0, URZ ;  /* 0x000001f0161e7890 */ /* 0x000fe2000ff3e03f */
[----:B------:R-:W-:Y:S01]  /*8180*/  R2UR UR36, R8 ;  /* 0x00000000082472ca */ /* 0x000fe200000e0000 */
[----:B------:R-:W-:Y:S01]  /*8190*/  UIADD3.X UR7, URZ, UR23, URZ, UP0, !UPT ;  /* 0x000000173f077290 */ /* 0x000fe200087fe43f */
[----:B------:R-:W-:Y:S01]  /*81a0*/  R2UR UR35, R19 ;  /* 0x00000000132372ca */ /* 0x000fe200000e0000 */
[----:B------:R-:W-:Y:S01]  /*81b0*/  UIADD3.X UR31, URZ, UR23, URZ, UP1, !UPT ;  /* 0x000000173f1f7290 */ /* 0x000fe20008ffe43f */
[----:B------:R-:W-:Y:S01]  /*81c0*/  R2UR UR19, R20 ;  /* 0x00000000141372ca */ /* 0x000fe200000e0000 */
[----:B------:R-:W-:Y:S01]  /*81d0*/  UIADD3 UR26, UR34, 0x20, URZ ;  /* 0x00000020221a7890 */ /* 0x000fe2000fffe03f */
[----:B------:R-:W-:Y:S01]  /*81e0*/  ISETP.GT.AND P3, PT, R4, 0x1, PT ;  /* 0x000000010400780c */ /* 0x000fe20003f64270 */
[----:B------:R-:W-:Y:S01]  /*81f0*/  VIADD R6, R6, 0x1 ;  /* 0x0000000106067836 */ /* 0x000fe20000000000 */
[----:B------:R-:W-:Y:S01]  /*8200*/  UMOV UR14, 0x0 ;  /* 0x00000000000e7882 */ /* 0x000fe20000000000 */
[----:B------:R-:W-:Y:S01]  /*8210*/  UIADD3 UR32, UR24, 0x100, URZ ;  /* 0x0000010018207890 */ /* 0x000fe2000fffe03f */
[----:B------:R-:W-:Y:S01]  /*8220*/  VIADD R21, R21, 0x40 ;  /* 0x0000004015157836 */ /* 0x000fe20000000000 */
[----:B------:R-:W-:Y:S01]  /*8230*/  UIADD3 UR24, UR24, 0x8100, URZ ;  /* 0x0000810018187890 */ /* 0x000fe2000fffe03f */
[----:B------:R-:W-:Y:S01]  /*8240*/  ISETP.NE.AND P1, PT, R6, 0x5, PT ;  /* 0x000000050600780c */ /* 0x000fe20003f25270 */
[----:B------:R-:W-:-:S02]  /*8250*/  UIADD3 UR16, UR8, 0x50100, URZ ;  /* 0x0005010008107890 */ /* 0x000fc4000fffe03f */
[----:B------:R-:W-:Y:S01]  /*8260*/  UIADD3 UR8, UR8, 0x52100, URZ ;  /* 0x0005210008087890 */ /* 0x000fe2000fffe03f */
[----:B------:R-:W-:Y:S01]  /*8270*/  SEL R14, RZ, 0x1, P1 ;  /* 0x00000001ff0e7807 */ /* 0x000fe20000800000 */
[----:B------:R-:W-:Y:S01]  /*8280*/  UMOV UR15, 0x10000000 ;  /* 0x10000000000f7882 */ /* 0x000fe20000000000 */
[----:B------:R-:W-:Y:S01]  /*8290*/  UMOV UR25, UR33 ;  /* 0x0000002100197c82 */ /* 0x000fe20008000000 */
[----:B------:R-:W-:Y:S01]  /*82a0*/  UMOV UR28, UR36 ;  /* 0x00000024001c7c82 */ /* 0x000fe20008000000 */
[----:B------:R-:W-:Y:S01]  /*82b0*/  UMOV UR27, UR35 ;  /* 0x00000023001b7c82 */ /* 0x000fe20008000000 */
[----:B------:R-:W-:Y:S01]  /*82c0*/  UMOV UR17, UR33 ;  /* 0x0000002100117c82 */ /* 0x000fe20008000000 */
[----:B------:R-:W-:Y:S01]  /*82d0*/  UMOV UR18, UR34 ;  /* 0x0000002200127c82 */ /* 0x000fe20008000000 */
[----:B------:R-:W-:Y:S01]  /*82e0*/  UMOV UR20, UR36 ;  /* 0x0000002400147c82 */ /* 0x000fe20008000000 */
[----:B------:R0:W-:Y:S01]  /*82f0*/  UTMALDG.3D [UR32], [UR6], desc[UR14] ;  /* 0x00000e20060075b4 */ /* 0x0001e20008011000 */
[----:B------:R-:W-:Y:S01]  /*8300*/  UMOV UR9, UR33 ;  /* 0x0000002100097c82 */ /* 0x000fe20008000000 */
[----:B------:R-:W-:Y:S01]  /*8310*/  UMOV UR11, UR19 ;  /* 0x00000013000b7c82 */ /* 0x000fe20008000000 */
[----:B------:R-:W-:Y:S01]  /*8320*/  UMOV UR12, UR36 ;  /* 0x00000024000c7c82 */ /* 0x000fe20008000000 */
[----:B------:R-:W-:Y:S01]  /*8330*/  UMOV UR10, UR26 ;  /* 0x0000001a000a7c82 */ /* 0x000fe20008000000 */
[----:B------:R-:W-:-:S02]  /*8340*/  LOP3.LUT R5, R5, R14, RZ, 0x3c, !PT ;  /* 0x0000000e05057212 */ /* 0x000fc400078e3cff */
[----:B------:R-:W-:Y:S01]  /*8350*/  SEL R6, R6, RZ, P1 ;  /* 0x000000ff06067207 */ /* 0x000fe20000800000 */
[----:B------:R0:W-:Y:S01]  /*8360*/  UTMALDG.3D [UR24], [UR6], desc[UR14] ;  /* 0x00000e18060075b4 */ /* 0x0001e20008011000 */
[----:B------:R0:W-:Y:S01]  /*8370*/  UTMALDG.3D [UR16], [UR30], desc[UR14] ;  /* 0x00000e101e0075b4 */ /* 0x0001e20008011000 */
[----:B------:R0:W-:Y:S02]  /*8380*/  UTMALDG.3D [UR8], [UR30], desc[UR14] ;  /* 0x00000e081e0075b4 */ /* 0x0001e40008011000 */
[----:B0-----:R-:W-:Y:S05]  /*8390*/  @P3 BRA `(.L_x_167) ;  /* 0xfffffffc00183947 */ /* 0x001fea000383ffff */
.L_x_163:
[----:B------:R-:W-:Y:S05]  /*83a0*/  BSYNC B1 ;  /* 0x0000000000017941 */ /* 0x000fea0003800000 */
.L_x_162:
[----:B------:R-:W-:Y:S01]  /*83b0*/  LOP3.LUT P3, RZ, R13, 0xff, RZ, 0xc0, !PT ;  /* 0x000000ff0dff7812 */ /* 0x000fe2000786c0ff */
[----:B------:R-:W-:Y:S01]  /*83c0*/  IMAD.IADD R12, R3, 0x1, R12 ;  /* 0x00000001030c7824 */ /* 0x000fe200078e020c */
[----:B------:R-:W-:Y:S01]  /*83d0*/  IADD3 R16, P4, R16, UR38, RZ ;  /* 0x0000002610107c10 */ /* 0x000fe2000ff9e0ff */
[----:B------:R-:W-:Y:S01]  /*83e0*/  ULDC.64 UR6, c[0x0][0x650] ;  /* 0x0001940000067ab9 */ /* 0x000fe20000000a00 */
[----:B------:R-:W-:Y:S01]  /*83f0*/  BSSY B1, `(.L_x_168) ;  /* 0x000006a000017945 */ /* 0x000fe20003800000 */
[----:B------:R-:W-:Y:S01]  /*8400*/  IMAD.MOV.U32 R19, RZ, RZ, -0x1 ;  /* 0xffffffffff137424 */ /* 0x000fe200078e00ff */
[----:B------:R-:W-:Y:S01]  /*8410*/  ISETP.GT.U32.AND P1, PT, R12, 0x4, PT ;  /* 0x000000040c00780c */ /* 0x000fe20003f24070 */
[----:B------:R-:W-:Y:S01]  /*8420*/  IMAD.MOV.U32 R20, RZ, RZ, -0x1 ;  /* 0xffffffffff147424 */ /* 0x000fe200078e00ff */
[----:B------:R-:W-:Y:S01]  /*8430*/  IADD3.X R17, R17, UR41, RZ, P4, !PT ;  /* 0x0000002911117c10 */ /* 0x000fe2000a7fe4ff */
[----:B------:R-:W-:Y:S01]  /*8440*/  IMAD.MOV.U32 R8, RZ, RZ, -0x1 ;  /* 0xffffffffff087424 */ /* 0x000fe200078e00ff */
[----:B------:R-:W-:-:S02]  /*8450*/  ISETP.LT.U32.AND P1, PT, R3, 0x5, P1 ;  /* 0x000000050300780c */ /* 0x000fc40000f21070 */
[----:B------:R-:W-:Y:S01]  /*8460*/  PRMT R13, RZ, 0x7610, R13 ;  /* 0x00007610ff0d7816 */ /* 0x000fe2000000000d */
[----:B------:R-:W0:Y:S01]  /*8470*/  @P3 S2R R5, SR_CgaCtaId ;  /* 0x0000000000053919 */ /* 0x000e220000008800 */
[----:B------:R-:W-:-:S04]  /*8480*/  @P3 MOV R4, 0x400 ;  /* 0x0000040000043802 */ /* 0x000fc80000000f00 */
[----:B0-----:R-:W-:Y:S01]  /*8490*/  @P3 LEA R6, R5, R4, 0x18 ;  /* 0x0000000405063211 */ /* 0x001fe200078ec0ff */
[----:B------:R-:W-:-:S03]  /*84a0*/  IMAD.WIDE.U32 R4, R12, -0x33333333, RZ ;  /* 0xcccccccd0c047825 */ /* 0x000fc600078e00ff */
[----:B------:R0:W-:Y:S01]  /*84b0*/  @P3 SYNCS.ARRIVE.TRANS64.A1T0 RZ, [R6+URZ+0x68], RZ ;  /* 0x000068ff06ff39a7 */ /* 0x0001e2000810003f */
[----:B------:R-:W-:Y:S02]  /*84c0*/  ISETP.GE.U32.AND P3, PT, R3, 0x5, PT ;  /* 0x000000050300780c */ /* 0x000fe40003f66070 */
[----:B------:R-:W-:Y:S02]  /*84d0*/  SHF.R.U32.HI R7, RZ, 0x2, R5 ;  /* 0x00000002ff077819 */ /* 0x000fe40000011605 */
[----:B------:R-:W-:Y:S02]  /*84e0*/  SEL R5, RZ, 0x1, !P1 ;  /* 0x00000001ff057807 */ /* 0x000fe40004800000 */
[----:B------:R-:W-:Y:S01]  /*84f0*/  ISETP.GE.U32.AND P1, PT, R16, UR6, PT ;  /* 0x0000000610007c0c */ /* 0x000fe2000bf26070 */
[----:B------:R-:W-:Y:S01]  /*8500*/  IMAD R12, R7, -0x5, R12 ;  /* 0xfffffffb070c7824 */ /* 0x000fe200078e020c */
[----:B------:R-:W-:Y:S02]  /*8510*/  LOP3.LUT R0, R0, R5, RZ, 0x3c, !PT ;  /* 0x0000000500007212 */ /* 0x000fe400078e3cff */
[----:B------:R-:W-:-:S02]  /*8520*/  ISETP.GE.U32.AND.EX P1, PT, R17, UR7, PT, P1 ;  /* 0x0000000711007c0c */ /* 0x000fc4000bf26110 */
[----:B------:R-:W-:Y:S02]  /*8530*/  PRMT R4, RZ, 0x7610, R4 ;  /* 0x00007610ff047816 */ /* 0x000fe40000000004 */
[----:B------:R-:W-:-:S09]  /*8540*/  @P3 LOP3.LUT R0, R0, 0x1, R7, 0x78, !PT ;  /* 0x0000000100003812 */ /* 0x000fd200078e7807 */
[----:B0-----:R-:W-:Y:S05]  /*8550*/  @P1 BRA `(.L_x_169) ;  /* 0x00000004004c1947 */ /* 0x001fea0003800000 */
[----:B------:R-:W-:Y:S01]  /*8560*/  ULDC.64 UR6, c[0x0][0x628] ;  /* 0x00018a0000067ab9 */ /* 0x000fe20000000a00 */
[----:B------:R-:W0:Y:S01]  /*8570*/  S2R R15, SR_CTAID.X ;  /* 0x00000000000f7919 */ /* 0x000e220000002500 */
[----:B------:R-:W-:Y:S01]  /*8580*/  ISETP.NE.U32.AND P1, PT, RZ, UR6, PT ;  /* 0x00000006ff007c0c */ /* 0x000fe2000bf25070 */
[----:B------:R-:W-:Y:S01]  /*8590*/  ULDC UR9, c[0x0][0x630] ;  /* 0x00018c0000097ab9 */ /* 0x000fe20000000800 */
[----:B------:R-:W-:Y:S01]  /*85a0*/  IMAD.MOV.U32 R4, RZ, RZ, R16 ;  /* 0x000000ffff047224 */ /* 0x000fe200078e0010 */
[----:B------:R-:W1:Y:S01]  /*85b0*/  S2R R14, SR_CTAID.Y ;  /* 0x00000000000e7919 */ /* 0x000e620000002600 */
[----:B------:R-:W-:Y:S01]  /*85c0*/  ISETP.NE.AND.EX P1, PT, RZ, UR7, PT, P1 ;  /* 0x00000007ff007c0c */ /* 0x000fe2000bf25310 */
[----:B------:R-:W-:-:S12]  /*85d0*/  IMAD.MOV.U32 R5, RZ, RZ, R17 ;  /* 0x000000ffff057224 */ /* 0x000fd800078e0011 */
[----:B------:R-:W-:Y:S05]  /*85e0*/  @!P1 BRA `(.L_x_170) ;  /* 0x0000000000289947 */ /* 0x000fea0003800000 */
[----:B------:R-:W-:Y:S02]  /*85f0*/  ULDC UR8, c[0x0][0x634] ;  /* 0x00018d0000087ab9 */ /* 0x000fe40000000800 */
[----:B------:R-:W-:-:S05]  /*8600*/  IADD3 R9, P1, R16, UR8, RZ ;  /* 0x0000000810097c10 */ /* 0x000fca000ff3e0ff */
[----:B------:R-:W-:-:S04]  /*8610*/  IMAD.X R19, RZ, RZ, R17, P1 ;  /* 0x000000ffff137224 */ /* 0x000fc800008e0611 */
[----:B------:R-:W-:-:S04]  /*8620*/  IMAD.WIDE.U32 R6, R19, UR6, RZ ;  /* 0x0000000613067c25 */ /* 0x000fc8000f8e00ff */
[----:B------:R-:W-:-:S04]  /*8630*/  IMAD.WIDE.U32 R6, P1, R9, UR7, R6 ;  /* 0x0000000709067c25 */ /* 0x000fc8000f820006 */
[----:B------:R-:W-:-:S04]  /*8640*/  IMAD.WIDE.U32 R8, R9, UR6, RZ ;  /* 0x0000000609087c25 */ /* 0x000fc8000f8e00ff */
[----:B------:R-:W-:Y:S01]  /*8650*/  IMAD.X R5, RZ, RZ, RZ, P1 ;  /* 0x000000ffff057224 */ /* 0x000fe200008e06ff */
[----:B------:R-:W-:Y:S01]  /*8660*/  IADD3 RZ, P1, R9, R6, RZ ;  /* 0x0000000609ff7210 */ /* 0x000fe20007f3e0ff */
[----:B------:R-:W-:-:S04]  /*8670*/  IMAD.MOV.U32 R4, RZ, RZ, R7 ;  /* 0x000000ffff047224 */ /* 0x000fc800078e0007 */
[----:B------:R-:W-:-:S08]  /*8680*/  IMAD.WIDE.U32.X R4, R19, UR7, R4, P1 ;  /* 0x0000000713047c25 */ /* 0x000fd000088e0404 */
.L_x_170:
[--C-:B------:R-:W-:Y:S01]  /*8690*/  SHF.R.U64 R8, R4, UR9, R5.reuse ;  /* 0x0000000904087c19 */ /* 0x100fe20008001205 */
[----:B------:R-:W-:Y:S01]  /*86a0*/  ULDC.64 UR6, c[0x0][0x620] ;  /* 0x0001880000067ab9 */ /* 0x000fe20000000a00 */
[----:B------:R-:W-:Y:S01]  /*86b0*/  SHF.R.U32.HI R4, RZ, UR9, R5 ;  /* 0x00000009ff047c19 */ /* 0x000fe20008011605 */
[----:B------:R-:W2:Y:S01]  /*86c0*/  LDC R24, c[0x0][0x144] ;  /* 0x00005100ff187b82 */ /* 0x000ea20000000800 */
[----:B------:R-:W-:Y:S01]  /*86d0*/  IADD3 R7, P1, RZ, -R8, RZ ;  /* 0x80000008ff077210 */ /* 0x000fe20007f3e0ff */
[----:B------:R-:W-:Y:S01]  /*86e0*/  ULDC.64 UR10, c[0x0][0x640] ;  /* 0x00019000000a7ab9 */ /* 0x000fe20000000a00 */
[----:B0-----:R-:W-:Y:S01]  /*86f0*/  I2FP.F32.U32 R9, R15 ;  /* 0x0000000f00097245 */ /* 0x001fe20000201000 */
[----:B------:R-:W-:Y:S02]  /*8700*/  ULDC UR8, c[0x0][0x608] ;  /* 0x0001820000087ab9 */ /* 0x000fe40000000800 */
[----:B------:R-:W-:Y:S01]  /*8710*/  IMAD.X R4, RZ, RZ, ~R4, P1 ;  /* 0x000000ffff047224 */ /* 0x000fe200008e0e04 */
[----:B------:R-:W-:Y:S01]  /*8720*/  ISETP.NE.U32.AND P1, PT, RZ, UR10, PT ;  /* 0x0000000aff007c0c */ /* 0x000fe2000bf25070 */
[----:B------:R-:W0:Y:S02]  /*8730*/  LDC R21, c[0x0][0x148] ;  /* 0x00005200ff157b82 */ /* 0x000e240000000800 */
[----:B------:R-:W-:Y:S01]  /*8740*/  IMAD R6, R4, UR6, RZ ;  /* 0x0000000604067c24 */ /* 0x000fe2000f8e02ff */
[----:B------:R-:W-:Y:S01]  /*8750*/  ISETP.NE.AND.EX P1, PT, RZ, UR11, PT, P1 ;  /* 0x0000000bff007c0c */ /* 0x000fe2000bf25310 */
[----:B------:R-:W-:Y:S01]  /*8760*/  IMAD.WIDE.U32 R4, R7, UR6, R16 ;  /* 0x0000000607047c25 */ /* 0x000fe2000f8e0010 */
[----:B------:R-:W-:-:S03]  /*8770*/  ULDC UR6, c[0x0][0x150] ;  /* 0x0000540000067ab9 */ /* 0x000fc60000000800 */
[----:B------:R-:W-:Y:S02]  /*8780*/  IMAD R7, R7, UR7, R6 ;  /* 0x0000000707077c24 */ /* 0x000fe4000f8e0206 */
[----:B------:R-:W-:Y:S01]  /*8790*/  FMUL R6, R9, UR6 ;  /* 0x0000000609067c20 */ /* 0x000fe20008400000 */
[----:B------:R-:W-:Y:S01]  /*87a0*/  ULDC UR6, c[0x0][0x618] ;  /* 0x0001860000067ab9 */ /* 0x000fe20000000800 */
[----:B------:R-:W-:Y:S01]  /*87b0*/  ULDC UR7, c[0x0][0x154] ;  /* 0x0000550000077ab9 */ /* 0x000fe20000000800 */
[----:B------:R-:W-:-:S03]  /*87c0*/  IMAD.IADD R5, R5, 0x1, R7 ;  /* 0x0000000105057824 */ /* 0x000fc600078e0207 */
[----:B------:R-:W3:Y:S02]  /*87d0*/  F2I.U32.TRUNC.NTZ R6, R6 ;  /* 0x0000000600067305 */ /* 0x000ee4000020f000 */
[----:B------:R-:W-:Y:S02]  /*87e0*/  SHF.R.U64 R9, R4, UR6, R5 ;  /* 0x0000000604097c19 */ /* 0x000fe40008001205 */
[----:B-1----:R-:W-:-:S05]  /*87f0*/  I2FP.F32.U32 R4, R14 ;  /* 0x0000000e00047245 */ /* 0x002fca0000201000 */
[----:B------:R-:W-:Y:S01]  /*8800*/  FMUL R22, R4, UR7 ;  /* 0x0000000704167c20 */ /* 0x000fe20008400000 */
[----:B------:R-:W-:Y:S01]  /*8810*/  SHF.R.U32.HI R4, RZ, UR6, R5 ;  /* 0x00000006ff047c19 */ /* 0x000fe20008011605 */
[----:B------:R-:W-:-:S03]  /*8820*/  ULDC UR6, c[0x0][0x658] ;  /* 0x0001960000067ab9 */ /* 0x000fc60000000800 */
[--C-:B------:R-:W-:Y:S01]  /*8830*/  SHF.R.U64 R20, R9, UR8, R4.reuse ;  /* 0x0000000809147c19 */ /* 0x100fe20008001204 */
[----:B------:R-:W1:Y:S01]  /*8840*/  F2I.U32.TRUNC.NTZ R22, R22 ;  /* 0x0000001600167305 */ /* 0x000e62000020f000 */
[----:B------:R-:W-:Y:S01]  /*8850*/  SHF.R.U32.HI R5, RZ, UR8, R4 ;  /* 0x00000008ff057c19 */ /* 0x000fe20008011604 */
[----:B---3--:R-:W-:-:S03]  /*8860*/  IMAD.MOV R6, RZ, RZ, -R6 ;  /* 0x000000ffff067224 */ /* 0x008fc600078e0a06 */
[----:B------:R-:W-:Y:S01]  /*8870*/  SHF.R.U64 R19, R20, UR6, R5 ;  /* 0x0000000614137c19 */ /* 0x000fe20008001205 */
[----:B--2---:R-:W-:Y:S01]  /*8880*/  IMAD R15, R24, R6, R15 ;  /* 0x00000006180f7224 */ /* 0x004fe200078e020f */
[----:B------:R-:W-:-:S03]  /*8890*/  SHF.R.U32.HI R23, RZ, UR6, R5 ;  /* 0x00000006ff177c19 */ /* 0x000fc60008011605 */
[----:B------:R-:W-:Y:S02]  /*88a0*/  IMAD.MOV.U32 R4, RZ, RZ, R19 ;  /* 0x000000ffff047224 */ /* 0x000fe400078e0013 */
[----:B------:R-:W-:Y:S01]  /*88b0*/  IMAD.MOV.U32 R5, RZ, RZ, R23 ;  /* 0x000000ffff057224 */ /* 0x000fe200078e0017 */
[----:B-1----:R-:W-:Y:S06]  /*88c0*/  @!P1 BRA `(.L_x_171) ;  /* 0x0000000000289947 */ /* 0x002fec0003800000 */
[----:B------:R-:W-:Y:S02]  /*88d0*/  ULDC UR6, c[0x0][0x64c] ;  /* 0x0001930000067ab9 */ /* 0x000fe40000000800 */
[----:B------:R-:W-:-:S05]  /*88e0*/  IADD3 R5, P1, R19, UR6, RZ ;  /* 0x0000000613057c10 */ /* 0x000fca000ff3e0ff */
[----:B------:R-:W-:-:S04]  /*88f0*/  IMAD.X R23, RZ, RZ, R23, P1 ;  /* 0x000000ffff177224 */ /* 0x000fc800008e0617 */
[----:B------:R-:W-:-:S04]  /*8900*/  IMAD.WIDE.U32 R6, R23, UR10, RZ ;  /* 0x0000000a17067c25 */ /* 0x000fc8000f8e00ff */
[----:B------:R-:W-:-:S04]  /*8910*/  IMAD.WIDE.U32 R6, P1, R5, UR11, R6 ;  /* 0x0000000b05067c25 */ /* 0x000fc8000f820006 */
[----:B------:R-:W-:-:S04]  /*8920*/  IMAD.WIDE.U32 R4, R5, UR10, RZ ;  /* 0x0000000a05047c25 */ /* 0x000fc8000f8e00ff */
[----:B------:R-:W-:Y:S01]  /*8930*/  IMAD.MOV.U32 R4, RZ, RZ, R7 ;  /* 0x000000ffff047224 */ /* 0x000fe200078e0007 */
[----:B------:R-:W-:Y:S01]  /*8940*/  IADD3 RZ, P3, R5, R6, RZ ;  /* 0x0000000605ff7210 */ /* 0x000fe20007f7e0ff */
[----:B------:R-:W-:-:S04]  /*8950*/  IMAD.X R5, RZ, RZ, RZ, P1 ;  /* 0x000000ffff057224 */ /* 0x000fc800008e06ff */
[----:B------:R-:W-:-:S08]  /*8960*/  IMAD.WIDE.U32.X R4, R23, UR11, R4, P3 ;  /* 0x0000000b17047c25 */ /* 0x000fd000098e0404 */
.L_x_171:
[----:B------:R-:W-:Y:S01]  /*8970*/  ISETP.NE.AND P1, PT, R2, 0x1, PT ;  /* 0x000000010200780c */ /* 0x000fe20003f25270 */
[----:B------:R-:W-:Y:S01]  /*8980*/  ULDC UR6, c[0x0][0x648] ;  /* 0x0001920000067ab9 */ /* 0x000fe20000000800 */
[----:B------:R-:W-:Y:S01]  /*8990*/  LOP3.LUT R20, R20, UR13, RZ, 0xc0, !PT ;  /* 0x0000000d14147c12 */ /* 0x000fe2000f8ec0ff */
[----:B------:R-:W-:Y:S01]  /*89a0*/  IMAD.MOV R22, RZ, RZ, -R22 ;  /* 0x000000ffff167224 */ /* 0x000fe200078e0a16 */
[----:B------:R-:W-:Y:S01]  /*89b0*/  SHF.R.U64 R5, R4, UR6, R5 ;  /* 0x0000000604057c19 */ /* 0x000fe20008001205 */
[----:B------:R-:W-:Y:S01]  /*89c0*/  ULDC UR6, c[0x0][0x638] ;  /* 0x00018e0000067ab9 */ /* 0x000fe20000000800 */
[----:B------:R-:W-:Y:S01]  /*89d0*/  LOP3.LUT R6, R9, UR4, RZ, 0xc0, !PT ;  /* 0x0000000409067c12 */ /* 0x000fe2000f8ec0ff */
[----:B------:R-:W-:Y:S02]  /*89e0*/  ULDC UR7, c[0x0][0x610] ;  /* 0x0001840000077ab9 */ /* 0x000fe40000000800 */
[----:B------:R-:W-:Y:S02]  /*89f0*/  IMAD.MOV R4, RZ, RZ, -R5 ;  /* 0x000000ffff047224 */ /* 0x000fe400078e0a05 */
[----:B------:R-:W-:-:S02]  /*8a00*/  IMAD R20, R5, UR5, R20 ;  /* 0x0000000505147c24 */ /* 0x000fc4000f8e0214 */
[----:B0-----:R-:W-:Y:S02]  /*8a10*/  @P1 IMAD R15, R21, R22, R14 ;  /* 0x00000016150f1224 */ /* 0x001fe400078e020e */
[----:B------:R-:W-:Y:S01]  /*8a20*/  IMAD R19, R4, UR6, R19 ;  /* 0x0000000604137c24 */ /* 0x000fe2000f8e0213 */
[----:B------:R-:W-:Y:S01]  /*8a30*/  ULDC UR6, c[0x0][0x600] ;  /* 0x0001800000067ab9 */ /* 0x000fe20000000800 */
[----:B------:R-:W-:Y:S02]  /*8a40*/  IMAD R15, R20, UR7, R15 ;  /* 0x00000007140f7c24 */ /* 0x000fe4000f8e020f */
[----:B------:R-:W-:Y:S02]  /*8a50*/  IMAD R6, R19, UR6, R6 ;  /* 0x0000000613067c24 */ /* 0x000fe4000f8e0206 */
[----:B------:R-:W-:-:S03]  /*8a60*/  IMAD.MOV.U32 R4, RZ, RZ, 0x1 ;  /* 0x00000001ff047424 */ /* 0x000fc600078e00ff */
[----:B------:R-:W-:Y:S02]  /*8a70*/  SEL R20, R6, R15, !P1 ;  /* 0x0000000f06147207 */ /* 0x000fe40004800000 */
[----:B------:R-:W-:-:S07]  /*8a80*/  SEL R19, R15, R6, !P1 ;  /* 0x000000060f137207 */ /* 0x000fce0004800000 */
.L_x_169:
[----:B------:R-:W-:Y:S05]  /*8a90*/  BSYNC B1 ;  /* 0x0000000000017941 */ /* 0x000fea0003800000 */
.L_x_168:
[----:B------:R-:W-:-:S13]  /*8aa0*/  LOP3.LUT P1, RZ, R4, 0xff, RZ, 0xc0, !PT ;  /* 0x000000ff04ff7812 */ /* 0x000fda000782c0ff */
[----:B------:R-:W-:Y:S05]  /*8ab0*/  @P1 BRA `(.L_x_172) ;  /* 0xfffffff4001c1947 */ /* 0x000fea000383ffff */
[----:B------:R-:W-:Y:S05]  /*8ac0*/  BSYNC B0 ;  /* 0x0000000000007941 */ /* 0x000fea0003800000 */
.L_x_160:
[----:B------:R-:W-:-:S03]  /*8ad0*/  UMOV UR6, 0xffffffff ;  /* 0xffffffff00067882 */ /* 0x000fc60000000000 */
[----:B------:R-:W-:Y:S05]  /*8ae0*/  BRA.DIV UR6, `(.L_x_173) ;  /* 0x00000006063c7947 */ /* 0x000fea000b800000 */
[----:B------:R-:W-:-:S13]  /*8af0*/  ELECT P6, URZ, PT ;  /* 0x00000000003f782f */ /* 0x000fda00038c0000 */
.L_x_188:
[----:B------:R-:W-:Y:S04]  /*8b00*/  BSSY B0, `(.L_x_174) ;  /* 0x0000034000007945 */ /* 0x000fe80003800000 */
[----:B------:R-:W-:Y:S05]  /*8b10*/  @!P6 BRA `(.L_x_175) ;  /* 0x0000000000c8e947 */ /* 0x000fea0003800000 */
[----:B------:R-:W-:-:S04]  /*8b20*/  LOP3.LUT R18, R18, 0x2, RZ, 0xfc, !PT ;  /* 0x0000000212127812 */ /* 0x000fc800078efcff */
[----:B------:R-:W-:-:S13]  /*8b30*/  ISETP.NE.AND P0, PT, R18, 0x3, PT ;  /* 0x000000031200780c */ /* 0x000fda0003f05270 */
[----:B------:R-:W-:Y:S05]  /*8b40*/  @!P0 BRA `(.L_x_176) ;  /* 0x0000000000048947 */ /* 0x000fea0003800000 */
[----:B------:R-:W-:Y:S01]  /*8b50*/  BPT.TRAP 0x1 ;  /* 0x000000040000795c */ /* 0x000fe20000300000 */
.L_x_176:
[----:B------:R-:W0:Y:S01]  /*8b60*/  S2R R3, SR_CgaCtaId ;  /* 0x0000000000037919 */ /* 0x000e220000008800 */
[----:B------:R-:W-:-:S04]  /*8b70*/  MOV R2, 0x400 ;  /* 0x0000040000027802 */ /* 0x000fc80000000f00 */
[----:B0-----:R-:W-:Y:S02]  /*8b80*/  LEA R3, R3, R2, 0x18 ;  /* 0x0000000203037211 */ /* 0x001fe400078ec0ff */
[----:B------:R-:W-:-:S03]  /*8b90*/  SHF.L.U32 R2, R0, 0x1f, RZ ;  /* 0x0000001f00027819 */ /* 0x000fc600000006ff */
[----:B------:R-:W-:-:S04]  /*8ba0*/  VIADD R3, R3, 0x28 ;  /* 0x0000002803037836 */ /* 0x000fc80000000000 */
[C---:B------:R-:W-:Y:S02]  /*8bb0*/  IMAD R7, R12.reuse, 0x8, R3 ;  /* 0x000000080c077824 */ /* 0x040fe400078e0203 */
[----:B------:R-:W-:Y:S02]  /*8bc0*/  VIADD R12, R12, 0x1 ;  /* 0x000000010c0c7836 */ /* 0x000fe40000000000 */
[----:B------:R-:W0:Y:S03]  /*8bd0*/  SYNCS.PHASECHK.TRANS64.TRYWAIT P0, [R7+URZ], R2 ;  /* 0x00000002070075a7 */ /* 0x000e26000800017f */
[----:B------:R-:W-:-:S04]  /*8be0*/  ISETP.NE.AND P1, PT, R12, 0x5, PT ;  /* 0x000000050c00780c */ /* 0x000fc80003f25270 */
[----:B------:R-:W-:Y:S02]  /*8bf0*/  SEL R5, RZ, 0x1, P1 ;  /* 0x00000001ff057807 */ /* 0x000fe40000800000 */
[----:B------:R-:W-:Y:S02]  /*8c00*/  SEL R12, R12, RZ, P1 ;  /* 0x000000ff0c0c7207 */ /* 0x000fe40000800000 */
[----:B------:R-:W-:-:S03]  /*8c10*/  LOP3.LUT R5, R0, R5, RZ, 0x3c, !PT ;  /* 0x0000000500057212 */ /* 0x000fc600078e3cff */
[----:B------:R-:W-:Y:S01]  /*8c20*/  IMAD R9, R12, 0x8, R3 ;  /* 0x000000080c097824 */ /* 0x000fe200078e0203 */
[----:B------:R-:W-:Y:S01]  /*8c30*/  SHF.L.U32 R4, R5, 0x1f, RZ ;  /* 0x0000001f05047819 */ /* 0x000fe200000006ff */
[----:B0-----:R-:W-:Y:S06]  /*8c40*/  @!P0 BRA `(.L_x_177) ;  /* 0x0000000400048947 */ /* 0x001fec0003800000 */
.L_x_189:
[----:B------:R-:W1:Y:S01]  /*8c50*/  SYNCS.PHASECHK.TRANS64.TRYWAIT P0, [R9+URZ], R4 ;  /* 0x00000004090075a7 */ /* 0x000e62000800017f */
[----:B------:R-:W-:-:S05]  /*8c60*/  VIADD R0, R12, 0x1 ;  /* 0x000000010c007836 */ /* 0x000fca0000000000 */
[----:B------:R-:W-:-:S04]  /*8c70*/  ISETP.NE.AND P1, PT, R0, 0x5, PT ;  /* 0x000000050000780c */ /* 0x000fc80003f25270 */
[----:B0-----:R-:W-:Y:S02]  /*8c80*/  SEL R2, RZ, 0x1, P1 ;  /* 0x00000001ff027807 */ /* 0x001fe40000800000 */
[----:B------:R-:W-:Y:S02]  /*8c90*/  SEL R0, R0, RZ, P1 ;  /* 0x000000ff00007207 */ /* 0x000fe40000800000 */
[----:B------:R-:W-:-:S03]  /*8ca0*/  LOP3.LUT R7, R5, R2, RZ, 0x3c, !PT ;  /* 0x0000000205077212 */ /* 0x000fc600078e3cff */
[----:B------:R-:W-:Y:S01]  /*8cb0*/  IMAD R6, R0, 0x8, R3 ;  /* 0x0000000800067824 */ /* 0x000fe200078e0203 */
[----:B------:R-:W-:Y:S01]  /*8cc0*/  SHF.L.U32 R5, R7, 0x1f, RZ ;  /* 0x0000001f07057819 */ /* 0x000fe200000006ff */
[----:B-1----:R-:W-:Y:S06]  /*8cd0*/  @!P0 BRA `(.L_x_178) ;  /* 0x0000000000f48947 */ /* 0x002fec0003800000 */
.L_x_190:
[----:B------:R-:W1:Y:S01]  /*8ce0*/  SYNCS.PHASECHK.TRANS64.TRYWAIT P0, [R6+URZ], R5 ;  /* 0x00000005060075a7 */ /* 0x000e62000800017f */
[----:B------:R-:W-:-:S05]  /*8cf0*/  VIADD R0, R0, 0x1 ;  /* 0x0000000100007836 */ /* 0x000fca0000000000 */
[----:B------:R-:W-:-:S04]  /*8d00*/  ISETP.NE.AND P1, PT, R0, 0x5, PT ;  /* 0x000000050000780c */ /* 0x000fc80003f25270 */
[----:B------:R-:W-:Y:S02]  /*8d10*/  SEL R2, RZ, 0x1, P1 ;  /* 0x00000001ff027807 */ /* 0x000fe40000800000 */
[----:B------:R-:W-:Y:S02]  /*8d20*/  SEL R0, R0, RZ, P1 ;  /* 0x000000ff00007207 */ /* 0x000fe40000800000 */
[----:B------:R-:W-:-:S03]  /*8d30*/  LOP3.LUT R7, R7, R2, RZ, 0x3c, !PT ;  /* 0x0000000207077212 */ /* 0x000fc600078e3cff */
[----:B0-----:R-:W-:Y:S01]  /*8d40*/  IMAD R9, R0, 0x8, R3 ;  /* 0x0000000800097824 */ /* 0x001fe200078e0203 */
[----:B------:R-:W-:Y:S01]  /*8d50*/  SHF.L.U32 R4, R7, 0x1f, RZ ;  /* 0x0000001f07047819 */ /* 0x000fe200000006ff */
[----:B-1----:R-:W-:Y:S06]  /*8d60*/  @!P0 BRA `(.L_x_179) ;  /* 0x0000000000e48947 */ /* 0x002fec0003800000 */
.L_x_191:
[----:B------:R-:W1:Y:S01]  /*8d70*/  SYNCS.PHASECHK.TRANS64.TRYWAIT P0, [R9+URZ], R4 ;  /* 0x00000004090075a7 */ /* 0x000e62000800017f */
[----:B------:R-:W-:-:S05]  /*8d80*/  VIADD R0, R0, 0x1 ;  /* 0x0000000100007836 */ /* 0x000fca0000000000 */
[----:B------:R-:W-:-:S04]  /*8d90*/  ISETP.NE.AND P1, PT, R0, 0x5, PT ;  /* 0x000000050000780c */ /* 0x000fc80003f25270 */
[----:B------:R-:W-:Y:S02]  /*8da0*/  SEL R2, RZ, 0x1, P1 ;  /* 0x00000001ff027807 */ /* 0x000fe40000800000 */
[----:B------:R-:W-:Y:S02]  /*8db0*/  SEL R0, R0, RZ, P1 ;  /* 0x000000ff00007207 */ /* 0x000fe40000800000 */
[----:B------:R-:W-:Y:S01]  /*8dc0*/  LOP3.LUT R2, R7, R2, RZ, 0x3c, !PT ;  /* 0x0000000207027212 */ /* 0x000fe200078e3cff */
[----:B-1----:R-:W-:Y:S06]  /*8dd0*/  @!P0 BRA `(.L_x_180) ;  /* 0x0000000000dc8947 */ /* 0x002fec0003800000 */
.L_x_192:
[----:B------:R-:W-:Y:S01]  /*8de0*/  IMAD R3, R0, 0x8, R3 ;  /* 0x0000000800037824 */ /* 0x000fe200078e0203 */
[----:B------:R-:W-:-:S07]  /*8df0*/  SHF.L.U32 R0, R2, 0x1f, RZ ;  /* 0x0000001f02007819 */ /* 0x000fce00000006ff */
.L_x_181:
[----:B--2---:R2:W3:Y:S02]  /*8e00*/  SYNCS.PHASECHK.TRANS64.TRYWAIT P0, [R3+URZ], R0 ;  /* 0x00000000030075a7 */ /* 0x0044e4000800017f */
[----:B---3--:R-:W-:Y:S05]  /*8e10*/  @!P0 NANOSLEEP.SYNCS 0x989680 ;  /* 0x009896800000895d */ /* 0x008fea0003900000 */
[----:B------:R-:W3:Y:S02]  /*8e20*/  @!P0 SYNCS.PHASECHK.TRANS64 P0, [R3+URZ], R0 ;  /* 0x00000000030085a7 */ /* 0x000ee4000800007f */
[----:B---3--:R-:W-:Y:S05]  /*8e30*/  @!P0 BRA `(.L_x_181) ;  /* 0xfffffffc00f08947 */ /* 0x008fea000383ffff */
.L_x_175:
[----:B------:R-:W-:Y:S05]  /*8e40*/  BSYNC B0 ;  /* 0x0000000000007941 */ /* 0x000fea0003800000 */
.L_x_174:
[----:B------:R-:W-:Y:S05]  /*8e50*/  EXIT ;  /* 0x000000000000794d */ /* 0x000fea0003800000 */
.L_x_17:
[----:B-1----:R1:W2:Y:S02]  /*8e60*/  SYNCS.PHASECHK.TRANS64.TRYWAIT P1, [R3+URZ], R0 ;  /* 0x00000000030075a7 */ /* 0x0022a4000802017f */
[----:B--2---:R-:W-:Y:S05]  /*8e70*/  @!P1 NANOSLEEP.SYNCS 0x989680 ;  /* 0x009896800000995d */ /* 0x004fea0003900000 */
[----:B------:R-:W2:Y:S02]  /*8e80*/  @!P1 SYNCS.PHASECHK.TRANS64 P1, [R3+URZ], R0 ;  /* 0x00000000030095a7 */ /* 0x000ea4000802007f */
[----:B--2---:R-:W-:Y:S05]  /*8e90*/  @!P1 BRA `(.L_x_17) ;  /* 0xfffffffc00f09947 */ /* 0x004fea000383ffff */
[----:B------:R-:W-:Y:S05]  /*8ea0*/  BRA `(.L_x_16) ;  /* 0xffffff8400987947 */ /* 0x000fea000383ffff */
.L_x_22:
[----:B-1----:R-:W-:-:S04]  /*8eb0*/  IMAD.U32 R4, RZ, RZ, UR4 ;  /* 0x00000004ff047e24 */ /* 0x002fc8000f8e00ff */
[----:B------:R1:W2:Y:S03]  /*8ec0*/  SYNCS.PHASECHK.TRANS64.TRYWAIT P1, [R4+URZ], R3 ;  /* 0x00000003040075a7 */ /* 0x0002a6000802017f */
[----:B--2---:R-:W-:Y:S05]  /*8ed0*/  @!P1 NANOSLEEP.SYNCS 0x989680 ;  /* 0x009896800000995d */ /* 0x004fea0003900000 */
[----:B------:R-:W2:Y:S02]  /*8ee0*/  @!P1 SYNCS.PHASECHK.TRANS64 P1, [R4+URZ], R3 ;  /* 0x00000003040095a7 */ /* 0x000ea4000802007f */
[----:B--2---:R-:W-:Y:S05]  /*8ef0*/  @!P1 BRA `(.L_x_22) ;  /* 0xfffffffc00ec9947 */ /* 0x004fea000383ffff */
[----:B------:R-:W-:Y:S05]  /*8f00*/  BRA `(.L_x_21) ;  /* 0xffffff8c009c7947 */ /* 0x000fea000383ffff */
.L_x_161:
[----:B------:R-:W-:Y:S01]  /*8f10*/  BSSY B1, `(.L_x_182) ;  /* 0x0000006000017945 */ /* 0x000fe20003800000 */
[----:B------:R-:W-:-:S07]  /*8f20*/  IMAD.MOV.U32 R15, RZ, RZ, -0x1 ;  /* 0xffffffffff0f7424 */ /* 0x000fce00078e00ff */
[----:B------:R-:W-:Y:S05]  /*8f30*/  WARPSYNC.COLLECTIVE R15, `(.L_x_183) ;  /* 0x000000000f0c7348 */ /* 0x000fea0003c00000 */
[----:B------:R-:W-:Y:S02]  /*8f40*/  ELECT P6, UR62, PT ;  /* 0x00000000003e782f */ /* 0x000fe400038c0000 */
[----:B------:R-:W-:Y:S01]  /*8f50*/  MOV R14, UR62 ;  /* 0x0000003e000e7c02 */ /* 0x000fe20008000f00 */
[----:B------:R-:W-:Y:S10]  /*8f60*/  ENDCOLLECTIVE ;  /* 0x000000000000791b */ /* 0x000ff40003800000 */
.L_x_183:
[----:B------:R-:W-:Y:S05]  /*8f70*/  BSYNC B1 ;  /* 0x0000000000017941 */ /* 0x000fea0003800000 */
.L_x_182:
[----:B------:R-:W-:Y:S05]  /*8f80*/  BRA `(.L_x_184) ;  /* 0xffffffec00f47947 */ /* 0x000fea000383ffff */
.L_x_164:
[----:B0-----:R0:W1:Y:S02]  /*8f90*/  SYNCS.PHASECHK.TRANS64.TRYWAIT P1, [R14+URZ+0x28], R7 ;  /* 0x000028070e0075a7 */ /* 0x001064000802017f */
[----:B-1----:R-:W-:Y:S05]  /*8fa0*/  @!P1 NANOSLEEP.SYNCS 0x989680 ;  /* 0x009896800000995d */ /* 0x002fea0003900000 */
[----:B------:R-:W1:Y:S02]  /*8fb0*/  @!P1 SYNCS.PHASECHK.TRANS64 P1, [R14+URZ+0x28], R7 ;  /* 0x000028070e0095a7 */ /* 0x000e64000802007f */
[----:B-1----:R-:W-:Y:S05]  /*8fc0*/  @!P1 BRA `(.L_x_164) ;  /* 0xfffffffc00f09947 */ /* 0x002fea000383ffff */
[----:B------:R-:W-:Y:S05]  /*8fd0*/  BRA `(.L_x_185) ;  /* 0xfffffff000287947 */ /* 0x000fea000383ffff */
.L_x_173:
[----:B------:R-:W-:Y:S01]  /*8fe0*/  BSSY B0, `(.L_x_186) ;  /* 0x0000006000007945 */ /* 0x000fe20003800000 */
[----:B------:R-:W-:-:S07]  /*8ff0*/  IMAD.MOV.U32 R15, RZ, RZ, -0x1 ;  /* 0xffffffffff0f7424 */ /* 0x000fce00078e00ff */
[----:B------:R-:W-:Y:S05]  /*9000*/  WARPSYNC.COLLECTIVE R15, `(.L_x_187) ;  /* 0x000000000f0c7348 */ /* 0x000fea0003c00000 */
[----:B------:R-:W-:Y:S02]  /*9010*/  ELECT P6, UR62, PT ;  /* 0x00000000003e782f */ /* 0x000fe400038c0000 */
[----:B------:R-:W-:Y:S01]  /*9020*/  MOV R14, UR62 ;  /* 0x0000003e000e7c02 */ /* 0x000fe20008000f00 */
[----:B------:R-:W-:Y:S10]  /*9030*/  ENDCOLLECTIVE ;  /* 0x000000000000791b */ /* 0x000ff40003800000 */
.L_x_187:
[----:B------:R-:W-:Y:S05]  /*9040*/  BSYNC B0 ;  /* 0x0000000000007941 */ /* 0x000fea0003800000 */
.L_x_186:
[----:B------:R-:W-:Y:S05]  /*9050*/  BRA `(.L_x_188) ;  /* 0xfffffff800a87947 */ /* 0x000fea000383ffff */
.L_x_177:
[----:B0-----:R0:W1:Y:S02]  /*9060*/  SYNCS.PHASECHK.TRANS64.TRYWAIT P0, [R7+URZ], R2 ;  /* 0x00000002070075a7 */ /* 0x001064000800017f */
[----:B-1----:R-:W-:Y:S05]  /*9070*/  @!P0 NANOSLEEP.SYNCS 0x989680 ;  /* 0x009896800000895d */ /* 0x002fea0003900000 */
[----:B------:R-:W1:Y:S02]  /*9080*/  @!P0 SYNCS.PHASECHK.TRANS64 P0, [R7+URZ], R2 ;  /* 0x00000002070085a7 */ /* 0x000e64000800007f */
[----:B-1----:R-:W-:Y:S05]  /*9090*/  @!P0 BRA `(.L_x_177) ;  /* 0xfffffffc00f08947 */ /* 0x002fea000383ffff */
[----:B------:R-:W-:Y:S05]  /*90a0*/  BRA `(.L_x_189) ;  /* 0xfffffff800e87947 */ /* 0x000fea000383ffff */
.L_x_178:
[----:B0-----:R0:W1:Y:S02]  /*90b0*/  SYNCS.PHASECHK.TRANS64.TRYWAIT P0, [R9+URZ], R4 ;  /* 0x00000004090075a7 */ /* 0x001064000800017f */
[----:B-1----:R-:W-:Y:S05]  /*90c0*/  @!P0 NANOSLEEP.SYNCS 0x989680 ;  /* 0x009896800000895d */ /* 0x002fea0003900000 */
[----:B------:R-:W1:Y:S02]  /*90d0*/  @!P0 SYNCS.PHASECHK.TRANS64 P0, [R9+URZ], R4 ;  /* 0x00000004090085a7 */ /* 0x000e64000800007f */
[----:B-1----:R-:W-:Y:S05]  /*90e0*/  @!P0 BRA `(.L_x_178) ;  /* 0xfffffffc00f08947 */ /* 0x002fea000383ffff */
[----:B------:R-:W-:Y:S05]  /*90f0*/  BRA `(.L_x_190) ;  /* 0xfffffff800f87947 */ /* 0x000fea000383ffff */
.L_x_179:
[----:B0-----:R0:W1:Y:S02]  /*9100*/  SYNCS.PHASECHK.TRANS64.TRYWAIT P0, [R6+URZ], R5 ;  /* 0x00000005060075a7 */ /* 0x001064000800017f */
[----:B-1----:R-:W-:Y:S05]  /*9110*/  @!P0 NANOSLEEP.SYNCS 0x989680 ;  /* 0x009896800000895d */ /* 0x002fea0003900000 */
[----:B------:R-:W1:Y:S02]  /*9120*/  @!P0 SYNCS.PHASECHK.TRANS64 P0, [R6+URZ], R5 ;  /* 0x00000005060085a7 */ /* 0x000e64000800007f */
[----:B-1----:R-:W-:Y:S05]  /*9130*/  @!P0 BRA `(.L_x_179) ;  /* 0xfffffffc00f08947 */ /* 0x002fea000383ffff */
[----:B------:R-:W-:Y:S05]  /*9140*/  BRA `(.L_x_191) ;  /* 0xfffffffc00087947 */ /* 0x000fea000383ffff */
.L_x_180:
[----:B-1----:R1:W2:Y:S02]  /*9150*/  SYNCS.PHASECHK.TRANS64.TRYWAIT P0, [R9+URZ], R4 ;  /* 0x00000004090075a7 */ /* 0x0022a4000800017f */
[----:B--2---:R-:W-:Y:S05]  /*9160*/  @!P0 NANOSLEEP.SYNCS 0x989680 ;  /* 0x009896800000895d */ /* 0x004fea0003900000 */
[----:B------:R-:W2:Y:S02]  /*9170*/  @!P0 SYNCS.PHASECHK.TRANS64 P0, [R9+URZ], R4 ;  /* 0x00000004090085a7 */ /* 0x000ea4000800007f */
[----:B--2---:R-:W-:Y:S05]  /*9180*/  @!P0 BRA `(.L_x_180) ;  /* 0xfffffffc00f08947 */ /* 0x004fea000383ffff */
[----:B------:R-:W-:Y:S05]  /*9190*/  BRA `(.L_x_192) ;  /* 0xfffffffc00107947 */ /* 0x000fea000383ffff */
.L_x_193:
[----:B------:R-:W-:-:S00]  /*91a0*/  BRA `(.L_x_193) ;  /* 0xfffffffc00fc7947 */ /* 0x000fc0000383ffff */
[----:B------:R-:W-:-:S00]  /*91b0*/  NOP ;  /* 0x0000000000007918 */ /* 0x000fc00000000000 */
        /* <DEDUP_REMOVED lines=12> */
.L_x_194:


//--------------------- .nv.global.init           --------------------------
	.section	.nv.global.init,"aw",@progbits
.nv.global.init:
	.type		$str$22,@object
	.size		$str$22,($str$23 - $str$22)
$str$22:
        /*0000*/ 	.byte	0x6b, 0x5f, 0x74, 0x69, 0x6c, 0x65, 0x5f, 0x63, 0x6f, 0x75, 0x6e, 0x74, 0x20, 0x3e, 0x3d, 0x20
        /*0010*/ 	.byte	0x31, 0x00
	.type		$str$23,@object
	.size		$str$23,(__unnamed_1 - $str$23)
$str$23:
        /*0012*/ 	.byte	0x2f, 0x74, 0x6d, 0x70, 0x2f, 0x63, 0x75, 0x74, 0x6c, 0x61, 0x73, 0x73, 0x5f, 0x73, 0x77, 0x65
        /*0022*/ 	.byte	0x65, 0x70, 0x5f, 0x73, 0x72, 0x63, 0x2f, 0x69, 0x6e, 0x63, 0x6c, 0x75, 0x64, 0x65, 0x2f, 0x63
        /*0032*/ 	.byte	0x75, 0x74, 0x6c, 0x61, 0x73, 0x73, 0x2f, 0x67, 0x65, 0x6d, 0x6d, 0x2f, 0x63, 0x6f, 0x6c, 0x6c
        /*0042*/ 	.byte	0x65, 0x63, 0x74, 0x69, 0x76, 0x65, 0x2f, 0x73, 0x6d, 0x39, 0x30, 0x5f, 0x6d, 0x6d, 0x61, 0x5f
        /*0052*/ 	.byte	0x74, 0x6d, 0x61, 0x5f, 0x67, 0x6d, 0x6d, 0x61, 0x5f, 0x73, 0x73, 0x5f, 0x77, 0x61, 0x72, 0x70
        /*0062*/ 	.byte	0x73, 0x70, 0x65, 0x63, 0x69, 0x61, 0x6c, 0x69, 0x7a, 0x65, 0x64, 0x2e, 0x68, 0x70, 0x70, 0x00
	.type		__unnamed_1,@object
	.size		__unnamed_1,(.L_0 - __unnamed_1)
__unnamed_1:
        /*0072*/ 	.byte	0x76, 0x6f, 0x69, 0x64, 0x20, 0x63, 0x75, 0x74, 0x6c, 0x61, 0x73, 0x73, 0x3a, 0x3a, 0x67, 0x65
        /* <DEDUP_REMOVED lines=176> */
        /*0b82*/ 	.byte	0x65, 0x3a, 0x3a, 0x69, 0x64, 0x65, 0x6e, 0x74, 0x69, 0x74, 0x79, 0x5d, 0x00
.L_0:


//--------------------- .nv.shared._ZN7cutlass13device_kernelINS_4gemm6kernel13GemmUniversalIN4cute5tupleIJiiiiEEENS1_10collective13CollectiveMmaINS1_34MainloopSm90TmaGmmaWarpSpecializedILi5ENS5_IJNS4_1CILi1EEESB_SB_EEENS1_35KernelTmaWarpSpecializedCooperativeEEENS5_IJNSA_ILi256EEENSA_ILi64EEESG_EEENS_10tfloat32_tENS5_IJlSB_lEEESI_SJ_NS4_8TiledMMAINS4_8MMA_AtomIJNS4_4SM904GMMA29MMA_64x64x8_F32TF32TF32_SS_TNILNSN_7ScaleInE1ELSP_1EEEEEENS4_6LayoutINS5_IJNSA_ILi2EEESB_SB_EEENS5_IJSB_NSA_ILi0EEESV_EEEEENS5_IJNS4_10UnderscoreESY_SY_EEEEENS4_13SM90_TMA_LOADENS4_14ComposedLayoutINS4_7SwizzleILi3ELi4ELi3EEENS4_18smem_ptr_flag_bitsILi32EEENSS_INS5_IJNSA_ILi8EEENSA_ILi32EEEEEENS5_IJS18_SB_EEEEEEEvNS4_8identityES11_S1C_vS1D_EENS_8epilogue10collective6detail29Sm90TmaWarpSpecializedAdapterINS1G_15DefaultEpilogueISI_SJ_SJ_NS1F_6thread17LinearCombinationISI_Li1EffLNS1K_9ScaleType4KindE0ELNS_15FloatRoundStyleE2ESI_EENS1_15EpilogueDefaultEEEEEvvEEEEvNT_6ParamsE --------------------------
	.section	.nv.shared._ZN7cutlass13device_kernelINS_4gemm6kernel13GemmUniversalIN4cute5tupleIJiiiiEEENS1_10collective13CollectiveMmaINS1_34MainloopSm90TmaGmmaWarpSpecializedILi5ENS5_IJNS4_1CILi1EEESB_SB_EEENS1_35KernelTmaWarpSpecializedCooperativeEEENS5_IJNSA_ILi256EEENSA_ILi64EEESG_EEENS_10tfloat32_tENS5_IJlSB_lEEESI_SJ_NS4_8TiledMMAINS4_8MMA_AtomIJNS4_4SM904GMMA29MMA_64x64x8_F32TF32TF32_SS_TNILNSN_7ScaleInE1ELSP_1EEEEEENS4_6LayoutINS5_IJNSA_ILi2EEESB_SB_EEENS5_IJSB_NSA_ILi0EEESV_EEEEENS5_IJNS4_10UnderscoreESY_SY_EEEEENS4_13SM90_TMA_LOADENS4_14ComposedLayoutINS4_7SwizzleILi3ELi4ELi3EEENS4_18smem_ptr_flag_bitsILi32EEENSS_INS5_IJNSA_ILi8EEENSA_ILi32EEEEEENS5_IJS18_SB_EEEEEEEvNS4_8identityES11_S1C_vS1D_EENS_8epilogue10collective6detail29Sm90TmaWarpSpecializedAdapterINS1G_15DefaultEpilogueISI_SJ_SJ_NS1F_6thread17LinearCombinationISI_Li1EffLNS1K_9ScaleType4KindE0ELNS_15FloatRoundStyleE2ESI_EENS1_15EpilogueDefaultEEEEEvvEEEEvNT_6ParamsE,"aw",@nobits
	.sectionflags	@""
	.align	16
	.zero		1024


//--------------------- .nv.shared.reserved.0     --------------------------
	.section	.nv.shared.reserved.0,"aw",@nobits
	.weak		__nv_reservedSMEM_offset_0_alias
	.size		__nv_reservedSMEM_offset_0_alias, 0, 0
	.other		__nv_reservedSMEM_offset_0_alias,@"STO_CUDA_RESERVED_SHARED STV_DEFAULT"
__nv_reservedSMEM_offset_0_alias:
	.zero		0


//--------------------- .nv.global                --------------------------
	.section	.nv.global,"aw",@nobits
.nv.global:
	.type		_ZN39_INTERNAL_481ebaae_4_k_cu_651eebfd_66634cute1_E,@object
	.size		_ZN39_INTERNAL_481ebaae_4_k_cu_651eebfd_66634cute1_E,(_ZN39_INTERNAL_481ebaae_4_k_cu_651eebfd_66634cuda3std3__45__cpo6cbeginE - _ZN39_INTERNAL_481ebaae_4_k_cu_651eebfd_66634cute1_E)
_ZN39_INTERNAL_481ebaae_4_k_cu_651eebfd_66634cute1_E:
	.zero		1
	.type		_ZN39_INTERNAL_481ebaae_4_k_cu_651eebfd_66634cuda3std3__45__cpo6cbeginE,@object
	.size		_ZN39_INTERNAL_481ebaae_4_k_cu_651eebfd_66634cuda3std3__45__cpo6cbeginE,(_ZN39_INTERNAL_481ebaae_4_k_cu_651eebfd_66634cuda3std3__48in_placeE - _ZN39_INTERNAL_481ebaae_4_k_cu_651eebfd_66634cuda3std3__45__cpo6cbeginE)
_ZN39_INTERNAL_481ebaae_4_k_cu_651eebfd_66634cuda3std3__45__cpo6cbeginE:
	.zero		1
	.type		_ZN39_INTERNAL_481ebaae_4_k_cu_651eebfd_66634cuda3std3__48in_placeE,@object
	.size		_ZN39_INTERNAL_481ebaae_4_k_cu_651eebfd_66634cuda3std3__48in_placeE,(_ZN39_INTERNAL_481ebaae_4_k_cu_651eebfd_66634cuda3std6ranges3__45__cpo9iter_moveE - _ZN39_INTERNAL_481ebaae_4_k_cu_651eebfd_66634cuda3std3__48in_placeE)
_ZN39_INTERNAL_481ebaae_4_k_cu_651eebfd_66634cuda3std3__48in_placeE:
	.zero		1
	.type		_ZN39_INTERNAL_481ebaae_4_k_cu_651eebfd_66634cuda3std6ranges3__45__cpo9iter_moveE,@object
	.size		_ZN39_INTERNAL_481ebaae_4_k_cu_651eebfd_66634cuda3std6ranges3__45__cpo9iter_moveE,(_ZN39_INTERNAL_481ebaae_4_k_cu_651eebfd_66634cuda3std3__45__cpo5beginE - _ZN39_INTERNAL_481ebaae_4_k_cu_651eebfd_66634cuda3std6ranges3__45__cpo9iter_moveE)
_ZN39_INTERNAL_481ebaae_4_k_cu_651eebfd_66634cuda3std6ranges3__45__cpo9iter_moveE:
	.zero		1
	.type		_ZN39_INTERNAL_481ebaae_4_k_cu_651eebfd_66634cuda3std3__45__cpo5beginE,@object
	.size		_ZN39_INTERNAL_481ebaae_4_k_cu_651eebfd_66634cuda3std3__45__cpo5beginE,(_ZN39_INTERNAL_481ebaae_4_k_cu_651eebfd_66634cuda3std3__441_GLOBAL__N__481ebaae_4_k_cu_651eebfd_66636ignoreE - _ZN39_INTERNAL_481ebaae_4_k_cu_651eebfd_66634cuda3std3__45__cpo5beginE)
_ZN39_INTERNAL_481ebaae_4_k_cu_651eebfd_66634cuda3std3__45__cpo5beginE:
	.zero		1
	.type		_ZN39_INTERNAL_481ebaae_4_k_cu_651eebfd_66634cuda3std3__441_GLOBAL__N__481ebaae_4_k_cu_651eebfd_66636ignoreE,@object
	.size		_ZN39_INTERNAL_481ebaae_4_k_cu_651eebfd_66634cuda3std3__441_GLOBAL__N__481ebaae_4_k_cu_651eebfd_66636ignoreE,(_ZN39_INTERNAL_481ebaae_4_k_cu_651eebfd_66634cute7productE - _ZN39_INTERNAL_481ebaae_4_k_cu_651eebfd_66634cuda3std3__441_GLOBAL__N__481ebaae_4_k_cu_651eebfd_66636ignoreE)
_ZN39_INTERNAL_481ebaae_4_k_cu_651eebfd_66634cuda3std3__441_GLOBAL__N__481ebaae_4_k_cu_651eebfd_66636ignoreE:
	.zero		1
	.type		_ZN39_INTERNAL_481ebaae_4_k_cu_651eebfd_66634cute7productE,@object
	.size		_ZN39_INTERNAL_481ebaae_4_k_cu_651eebfd_66634cute7productE,(_ZN39_INTERNAL_481ebaae_4_k_cu_651eebfd_66634cuda3std3__45__cpo3endE - _ZN39_INTERNAL_481ebaae_4_k_cu_651eebfd_66634cute7productE)
_ZN39_INTERNAL_481ebaae_4_k_cu_651eebfd_66634cute7productE:
	.zero		1
	.type		_ZN39_INTERNAL_481ebaae_4_k_cu_651eebfd_66634cuda3std3__45__cpo3endE,@object
	.size		_ZN39_INTERNAL_481ebaae_4_k_cu_651eebfd_66634cuda3std3__45__cpo3endE,(_ZN39_INTERNAL_481ebaae_4_k_cu_651eebfd_66634cuda3std3__419piecewise_constructE - _ZN39_INTERNAL_481ebaae_4_k_cu_651eebfd_66634cuda3std3__45__cpo3endE)
_ZN39_INTERNAL_481ebaae_4_k_cu_651eebfd_66634cuda3std3__45__cpo3endE:
	.zero		1
	.type		_ZN39_INTERNAL_481ebaae_4_k_cu_651eebfd_66634cuda3std3__419piecewise_constructE,@object
	.size		_ZN39_INTERNAL_481ebaae_4_k_cu_651eebfd_66634cuda3std3__419piecewise_constructE,(_ZN39_INTERNAL_481ebaae_4_k_cu_651eebfd_66634cuda3std3__45__cpo4cendE - _ZN39_INTERNAL_481ebaae_4_k_cu_651eebfd_66634cuda3std3__419piecewise_constructE)
_ZN39_INTERNAL_481ebaae_4_k_cu_651eebfd_66634cuda3std3__419piecewise_constructE:
	.zero		1
	.type		_ZN39_INTERNAL_481ebaae_4_k_cu_651eebfd_66634cuda3std3__45__cpo4cendE,@object
	.size		_ZN39_INTERNAL_481ebaae_4_k_cu_651eebfd_66634cuda3std3__45__cpo4cendE,(_ZN39_INTERNAL_481ebaae_4_k_cu_651eebfd_66634cuda3std6ranges3__45__cpo4swapE - _ZN39_INTERNAL_481ebaae_4_k_cu_651eebfd_66634cuda3std3__45__cpo4cendE)
_ZN39_INTERNAL_481ebaae_4_k_cu_651eebfd_66634cuda3std3__45__cpo4cendE:
	.zero		1
	.type		_ZN39_INTERNAL_481ebaae_4_k_cu_651eebfd_66634cuda3std6ranges3__45__cpo4swapE,@object
	.size		_ZN39_INTERNAL_481ebaae_4_k_cu_651eebfd_66634cuda3std6ranges3__45__cpo4swapE,(.L_8 - _ZN39_INTERNAL_481ebaae_4_k_cu_651eebfd_66634cuda3std6ranges3__45__cpo4swapE)
_ZN39_INTERNAL_481ebaae_4_k_cu_651eebfd_66634cuda3std6ranges3__45__cpo4swapE:
	.zero		1
.L_8:


//--------------------- .nv.constant0._ZN7cutlass13device_kernelINS_4gemm6kernel13GemmUniversalIN4cute5tupleIJiiiiEEENS1_10collective13CollectiveMmaINS1_34MainloopSm90TmaGmmaWarpSpecializedILi5ENS5_IJNS4_1CILi1EEESB_SB_EEENS1_35KernelTmaWarpSpecializedCooperativeEEENS5_IJNSA_ILi256EEENSA_ILi64EEESG_EEENS_10tfloat32_tENS5_IJlSB_lEEESI_SJ_NS4_8TiledMMAINS4_8MMA_AtomIJNS4_4SM904GMMA29MMA_64x64x8_F32TF32TF32_SS_TNILNSN_7ScaleInE1ELSP_1EEEEEENS4_6LayoutINS5_IJNSA_ILi2EEESB_SB_EEENS5_IJSB_NSA_ILi0EEESV_EEEEENS5_IJNS4_10UnderscoreESY_SY_EEEEENS4_13SM90_TMA_LOADENS4_14ComposedLayoutINS4_7SwizzleILi3ELi4ELi3EEENS4_18smem_ptr_flag_bitsILi32EEENSS_INS5_IJNSA_ILi8EEENSA_ILi32EEEEEENS5_IJS18_SB_EEEEEEEvNS4_8identityES11_S1C_vS1D_EENS_8epilogue10collective6detail29Sm90TmaWarpSpecializedAdapterINS1G_15DefaultEpilogueISI_SJ_SJ_NS1F_6thread17LinearCombinationISI_Li1EffLNS1K_9ScaleType4KindE0ELNS_15FloatRoundStyleE2ESI_EENS1_15EpilogueDefaultEEEEEvvEEEEvNT_6ParamsE --------------------------
	.section	.nv.constant0._ZN7cutlass13device_kernelINS_4gemm6kernel13GemmUniversalIN4cute5tupleIJiiiiEEENS1_10collective13CollectiveMmaINS1_34MainloopSm90TmaGmmaWarpSpecializedILi5ENS5_IJNS4_1CILi1EEESB_SB_EEENS1_35KernelTmaWarpSpecializedCooperativeEEENS5_IJNSA_ILi256EEENSA_ILi64EEESG_EEENS_10tfloat32_tENS5_IJlSB_lEEESI_SJ_NS4_8TiledMMAINS4_8MMA_AtomIJNS4_4SM904GMMA29MMA_64x64x8_F32TF32TF32_SS_TNILNSN_7ScaleInE1ELSP_1EEEEEENS4_6LayoutINS5_IJNSA_ILi2EEESB_SB_EEENS5_IJSB_NSA_ILi0EEESV_EEEEENS5_IJNS4_10UnderscoreESY_SY_EEEEENS4_13SM90_TMA_LOADENS4_14ComposedLayoutINS4_7SwizzleILi3ELi4ELi3EEENS4_18smem_ptr_flag_bitsILi32EEENSS_INS5_IJNSA_ILi8EEENSA_ILi32EEEEEENS5_IJS18_SB_EEEEEEEvNS4_8identityES11_S1C_vS1D_EENS_8epilogue10collective6detail29Sm90TmaWarpSpecializedAdapterINS1G_15DefaultEpilogueISI_SJ_SJ_NS1F_6thread17LinearCombinationISI_Li1EffLNS1K_9ScaleType4KindE0ELNS_15FloatRoundStyleE2ESI_EENS1_15EpilogueDefaultEEEEEvvEEEEvNT_6ParamsE,"a",@progbits
	.sectionflags	@""
	.align	4
.nv.constant0._ZN7cutlass13device_kernelINS_4gemm6kernel13GemmUniversalIN4cute5tupleIJiiiiEEENS1_10collective13CollectiveMmaINS1_34MainloopSm90TmaGmmaWarpSpecializedILi5ENS5_IJNS4_1CILi1EEESB_SB_EEENS1_35KernelTmaWarpSpecializedCooperativeEEENS5_IJNSA_ILi256EEENSA_ILi64EEESG_EEENS_10tfloat32_tENS5_IJlSB_lEEESI_SJ_NS4_8TiledMMAINS4_8MMA_AtomIJNS4_4SM904GMMA29MMA_64x64x8_F32TF32TF32_SS_TNILNSN_7ScaleInE1ELSP_1EEEEEENS4_6LayoutINS5_IJNSA_ILi2EEESB_SB_EEENS5_IJSB_NSA_ILi0EEESV_EEEEENS5_IJNS4_10UnderscoreESY_SY_EEEEENS4_13SM90_TMA_LOADENS4_14ComposedLayoutINS4_7SwizzleILi3ELi4ELi3EEENS4_18smem_ptr_flag_bitsILi32EEENSS_INS5_IJNSA_ILi8EEENSA_ILi32EEEEEENS5_IJS18_SB_EEEEEEEvNS4_8identityES11_S1C_vS1D_EENS_8epilogue10collective6detail29Sm90TmaWarpSpecializedAdapterINS1G_15DefaultEpilogueISI_SJ_SJ_NS1F_6thread17LinearCombinationISI_Li1EffLNS1K_9ScaleType4KindE0ELNS_15FloatRoundStyleE2ESI_EENS1_15EpilogueDefaultEEEEEvvEEEEvNT_6ParamsE:
	.zero		1664


//--------------------- SYMBOLS --------------------------

	.type		.nv.reservedSmem.offset0,@object
	.size		.nv.reservedSmem.offset0,0x4
	.type		__assertfail,@function
